//
// Generated by NVIDIA NVVM Compiler
//
// Compiler Build ID: CL-36424714
// Cuda compilation tools, release 13.0, V13.0.88
// Based on NVVM 20.0.0
//

.version 9.0
.target sm_100
.address_size 64

	// .globl	_Z20softmax_naive_kernelPKfPfii
.extern .shared .align 16 .b8 workspace[];
.extern .shared .align 16 .b8 shmem[];

.visible .entry _Z20softmax_naive_kernelPKfPfii(
	.param .u64 .ptr .align 1 _Z20softmax_naive_kernelPKfPfii_param_0,
	.param .u64 .ptr .align 1 _Z20softmax_naive_kernelPKfPfii_param_1,
	.param .u32 _Z20softmax_naive_kernelPKfPfii_param_2,
	.param .u32 _Z20softmax_naive_kernelPKfPfii_param_3
)
{
	.reg .pred 	%p<44>;
	.reg .b32 	%r<132>;
	.reg .b32 	%f<213>;
	.reg .b64 	%rd<74>;

	ld.param.u64 	%rd19, [_Z20softmax_naive_kernelPKfPfii_param_0];
	ld.param.u64 	%rd20, [_Z20softmax_naive_kernelPKfPfii_param_1];
	ld.param.u32 	%r34, [_Z20softmax_naive_kernelPKfPfii_param_3];
	cvta.to.global.u64 	%rd1, %rd20;
	cvta.to.global.u64 	%rd2, %rd19;
	mov.u32 	%r131, %tid.x;
	mov.u32 	%r2, %ntid.x;
	mov.u32 	%r35, %ctaid.x;
	mul.lo.s32 	%r36, %r34, %r35;
	cvt.s64.s32 	%rd3, %r36;
	mul.wide.s32 	%rd21, %r36, 4;
	add.s64 	%rd4, %rd2, %rd21;
	setp.ge.s32 	%p2, %r131, %r34;
	mov.f32 	%f202, 0fFF7FFFFF;
	@%p2 bra 	$L__BB0_6;
	add.s32 	%r37, %r131, %r2;
	max.u32 	%r38, %r34, %r37;
	setp.lt.u32 	%p3, %r37, %r34;
	selp.u32 	%r39, 1, 0, %p3;
	add.s32 	%r40, %r37, %r39;
	sub.s32 	%r41, %r38, %r40;
	div.u32 	%r42, %r41, %r2;
	add.s32 	%r3, %r42, %r39;
	and.b32  	%r43, %r3, 3;
	setp.eq.s32 	%p4, %r43, 3;
	mov.f32 	%f202, 0fFF7FFFFF;
	mov.u32 	%r121, %r131;
	@%p4 bra 	$L__BB0_4;
	shl.b64 	%rd22, %rd3, 2;
	mul.wide.u32 	%rd23, %r131, 4;
	add.s64 	%rd24, %rd22, %rd23;
	add.s64 	%rd71, %rd2, %rd24;
	mul.wide.u32 	%rd6, %r2, 4;
	add.s32 	%r44, %r3, 1;
	and.b32  	%r45, %r44, 3;
	neg.s32 	%r119, %r45;
	mov.f32 	%f202, 0fFF7FFFFF;
	mov.u32 	%r121, %r131;
$L__BB0_3:
	.pragma "nounroll";
	ld.global.f32 	%f32, [%rd71];
	max.f32 	%f202, %f202, %f32;
	add.s32 	%r121, %r121, %r2;
	add.s64 	%rd71, %rd71, %rd6;
	add.s32 	%r119, %r119, 1;
	setp.ne.s32 	%p5, %r119, 0;
	@%p5 bra 	$L__BB0_3;
$L__BB0_4:
	setp.lt.u32 	%p6, %r3, 3;
	@%p6 bra 	$L__BB0_6;
$L__BB0_5:
	mul.wide.u32 	%rd25, %r121, 4;
	add.s64 	%rd26, %rd4, %rd25;
	ld.global.f32 	%f33, [%rd26];
	max.f32 	%f34, %f202, %f33;
	add.s32 	%r46, %r121, %r2;
	mul.wide.u32 	%rd27, %r46, 4;
	add.s64 	%rd28, %rd4, %rd27;
	ld.global.f32 	%f35, [%rd28];
	max.f32 	%f36, %f34, %f35;
	add.s32 	%r47, %r46, %r2;
	mul.wide.u32 	%rd29, %r47, 4;
	add.s64 	%rd30, %rd4, %rd29;
	ld.global.f32 	%f37, [%rd30];
	max.f32 	%f38, %f36, %f37;
	add.s32 	%r48, %r47, %r2;
	mul.wide.u32 	%rd31, %r48, 4;
	add.s64 	%rd32, %rd4, %rd31;
	ld.global.f32 	%f39, [%rd32];
	max.f32 	%f202, %f38, %f39;
	add.s32 	%r121, %r48, %r2;
	setp.lt.s32 	%p7, %r121, %r34;
	@%p7 bra 	$L__BB0_5;
$L__BB0_6:
	shl.b32 	%r49, %r131, 2;
	mov.u32 	%r50, workspace;
	add.s32 	%r12, %r50, %r49;
	st.shared.f32 	[%r12], %f202;
	setp.lt.u32 	%p8, %r2, 64;
	@%p8 bra 	$L__BB0_11;
	mov.u32 	%r123, %r2;
$L__BB0_8:
	shr.u32 	%r14, %r123, 1;
	bar.sync 	0;
	setp.ge.u32 	%p9, %r131, %r14;
	@%p9 bra 	$L__BB0_10;
	shl.b32 	%r51, %r14, 2;
	add.s32 	%r52, %r12, %r51;
	ld.shared.f32 	%f40, [%r52];
	max.f32 	%f202, %f202, %f40;
	st.shared.f32 	[%r12], %f202;
$L__BB0_10:
	setp.gt.u32 	%p10, %r123, 127;
	mov.u32 	%r123, %r14;
	@%p10 bra 	$L__BB0_8;
$L__BB0_11:
	setp.gt.u32 	%p12, %r131, 31;
	mov.pred 	%p43, 0;
	@%p12 bra 	$L__BB0_14;
	mov.b32 	%r53, %f202;
	shfl.sync.down.b32	%r54|%p14, %r53, 16, 31, -1;
	mov.b32 	%f41, %r54;
	max.f32 	%f42, %f202, %f41;
	mov.b32 	%r55, %f42;
	shfl.sync.down.b32	%r56|%p15, %r55, 8, 31, -1;
	mov.b32 	%f43, %r56;
	max.f32 	%f44, %f42, %f43;
	mov.b32 	%r57, %f44;
	shfl.sync.down.b32	%r58|%p16, %r57, 4, 31, -1;
	mov.b32 	%f45, %r58;
	max.f32 	%f46, %f44, %f45;
	mov.b32 	%r59, %f46;
	shfl.sync.down.b32	%r60|%p17, %r59, 2, 31, -1;
	mov.b32 	%f47, %r60;
	max.f32 	%f48, %f46, %f47;
	mov.b32 	%r61, %f48;
	shfl.sync.down.b32	%r62|%p18, %r61, 1, 31, -1;
	mov.b32 	%f49, %r62;
	max.f32 	%f12, %f48, %f49;
	setp.ne.s32 	%p19, %r131, 0;
	@%p19 bra 	$L__BB0_14;
	st.shared.f32 	[workspace], %f12;
	mov.pred 	%p43, -1;
$L__BB0_14:
	setp.ge.s32 	%p21, %r131, %r34;
	bar.sync 	0;
	mov.f32 	%f210, 0f00000000;
	ld.shared.f32 	%f13, [workspace];
	@%p21 bra 	$L__BB0_20;
	add.s32 	%r63, %r131, %r2;
	max.s32 	%r64, %r34, %r63;
	setp.lt.s32 	%p22, %r63, %r34;
	selp.u32 	%r65, 1, 0, %p22;
	add.s32 	%r66, %r63, %r65;
	sub.s32 	%r67, %r64, %r66;
	div.u32 	%r68, %r67, %r2;
	add.s32 	%r15, %r68, %r65;
	and.b32  	%r69, %r15, 3;
	setp.eq.s32 	%p23, %r69, 3;
	mov.f32 	%f210, 0f00000000;
	mov.u32 	%r126, %r131;
	@%p23 bra 	$L__BB0_18;
	shl.b64 	%rd33, %rd3, 2;
	mul.wide.u32 	%rd34, %r131, 4;
	add.s64 	%rd35, %rd33, %rd34;
	add.s64 	%rd72, %rd2, %rd35;
	mul.wide.u32 	%rd10, %r2, 4;
	add.s32 	%r70, %r15, 1;
	and.b32  	%r71, %r70, 3;
	neg.s32 	%r124, %r71;
	mov.f32 	%f210, 0f00000000;
	mov.u32 	%r126, %r131;
$L__BB0_17:
	.pragma "nounroll";
	ld.global.f32 	%f54, [%rd72];
	sub.f32 	%f55, %f54, %f13;
	fma.rn.f32 	%f56, %f55, 0f3BBB989D, 0f3F000000;
	cvt.sat.f32.f32 	%f57, %f56;
	mov.f32 	%f58, 0f4B400001;
	mov.f32 	%f59, 0f437C0000;
	fma.rm.f32 	%f60, %f57, %f59, %f58;
	add.f32 	%f61, %f60, 0fCB40007F;
	neg.f32 	%f62, %f61;
	fma.rn.f32 	%f63, %f55, 0f3FB8AA3B, %f62;
	fma.rn.f32 	%f64, %f55, 0f32A57060, %f63;
	mov.b32 	%r72, %f60;
	shl.b32 	%r73, %r72, 23;
	mov.b32 	%f65, %r73;
	ex2.approx.ftz.f32 	%f66, %f64;
	fma.rn.f32 	%f210, %f66, %f65, %f210;
	add.s32 	%r126, %r126, %r2;
	add.s64 	%rd72, %rd72, %rd10;
	add.s32 	%r124, %r124, 1;
	setp.ne.s32 	%p24, %r124, 0;
	@%p24 bra 	$L__BB0_17;
$L__BB0_18:
	setp.lt.u32 	%p25, %r15, 3;
	@%p25 bra 	$L__BB0_20;
$L__BB0_19:
	mul.wide.u32 	%rd36, %r126, 4;
	add.s64 	%rd37, %rd4, %rd36;
	ld.global.f32 	%f67, [%rd37];
	sub.f32 	%f68, %f67, %f13;
	fma.rn.f32 	%f69, %f68, 0f3BBB989D, 0f3F000000;
	cvt.sat.f32.f32 	%f70, %f69;
	mov.f32 	%f71, 0f4B400001;
	mov.f32 	%f72, 0f437C0000;
	fma.rm.f32 	%f73, %f70, %f72, %f71;
	add.f32 	%f74, %f73, 0fCB40007F;
	neg.f32 	%f75, %f74;
	fma.rn.f32 	%f76, %f68, 0f3FB8AA3B, %f75;
	fma.rn.f32 	%f77, %f68, 0f32A57060, %f76;
	mov.b32 	%r74, %f73;
	shl.b32 	%r75, %r74, 23;
	mov.b32 	%f78, %r75;
	ex2.approx.ftz.f32 	%f79, %f77;
	fma.rn.f32 	%f80, %f79, %f78, %f210;
	add.s32 	%r76, %r126, %r2;
	mul.wide.u32 	%rd38, %r76, 4;
	add.s64 	%rd39, %rd4, %rd38;
	ld.global.f32 	%f81, [%rd39];
	sub.f32 	%f82, %f81, %f13;
	fma.rn.f32 	%f83, %f82, 0f3BBB989D, 0f3F000000;
	cvt.sat.f32.f32 	%f84, %f83;
	fma.rm.f32 	%f85, %f84, %f72, %f71;
	add.f32 	%f86, %f85, 0fCB40007F;
	neg.f32 	%f87, %f86;
	fma.rn.f32 	%f88, %f82, 0f3FB8AA3B, %f87;
	fma.rn.f32 	%f89, %f82, 0f32A57060, %f88;
	mov.b32 	%r77, %f85;
	shl.b32 	%r78, %r77, 23;
	mov.b32 	%f90, %r78;
	ex2.approx.ftz.f32 	%f91, %f89;
	fma.rn.f32 	%f92, %f91, %f90, %f80;
	add.s32 	%r79, %r76, %r2;
	mul.wide.u32 	%rd40, %r79, 4;
	add.s64 	%rd41, %rd4, %rd40;
	ld.global.f32 	%f93, [%rd41];
	sub.f32 	%f94, %f93, %f13;
	fma.rn.f32 	%f95, %f94, 0f3BBB989D, 0f3F000000;
	cvt.sat.f32.f32 	%f96, %f95;
	fma.rm.f32 	%f97, %f96, %f72, %f71;
	add.f32 	%f98, %f97, 0fCB40007F;
	neg.f32 	%f99, %f98;
	fma.rn.f32 	%f100, %f94, 0f3FB8AA3B, %f99;
	fma.rn.f32 	%f101, %f94, 0f32A57060, %f100;
	mov.b32 	%r80, %f97;
	shl.b32 	%r81, %r80, 23;
	mov.b32 	%f102, %r81;
	ex2.approx.ftz.f32 	%f103, %f101;
	fma.rn.f32 	%f104, %f103, %f102, %f92;
	add.s32 	%r82, %r79, %r2;
	mul.wide.u32 	%rd42, %r82, 4;
	add.s64 	%rd43, %rd4, %rd42;
	ld.global.f32 	%f105, [%rd43];
	sub.f32 	%f106, %f105, %f13;
	fma.rn.f32 	%f107, %f106, 0f3BBB989D, 0f3F000000;
	cvt.sat.f32.f32 	%f108, %f107;
	fma.rm.f32 	%f109, %f108, %f72, %f71;
	add.f32 	%f110, %f109, 0fCB40007F;
	neg.f32 	%f111, %f110;
	fma.rn.f32 	%f112, %f106, 0f3FB8AA3B, %f111;
	fma.rn.f32 	%f113, %f106, 0f32A57060, %f112;
	mov.b32 	%r83, %f109;
	shl.b32 	%r84, %r83, 23;
	mov.b32 	%f114, %r84;
	ex2.approx.ftz.f32 	%f115, %f113;
	fma.rn.f32 	%f210, %f115, %f114, %f104;
	add.s32 	%r126, %r82, %r2;
	setp.lt.s32 	%p26, %r126, %r34;
	@%p26 bra 	$L__BB0_19;
$L__BB0_20:
	setp.lt.u32 	%p27, %r2, 64;
	st.shared.f32 	[%r12], %f210;
	@%p27 bra 	$L__BB0_25;
	mov.u32 	%r128, %r2;
$L__BB0_22:
	shr.u32 	%r25, %r128, 1;
	bar.sync 	0;
	setp.ge.u32 	%p28, %r131, %r25;
	@%p28 bra 	$L__BB0_24;
	shl.b32 	%r85, %r25, 2;
	add.s32 	%r86, %r12, %r85;
	ld.shared.f32 	%f116, [%r86];
	add.f32 	%f210, %f210, %f116;
	st.shared.f32 	[%r12], %f210;
$L__BB0_24:
	setp.gt.u32 	%p29, %r128, 127;
	mov.u32 	%r128, %r25;
	@%p29 bra 	$L__BB0_22;
$L__BB0_25:
	setp.gt.u32 	%p30, %r131, 31;
	@%p30 bra 	$L__BB0_27;
	mov.b32 	%r87, %f210;
	shfl.sync.down.b32	%r88|%p31, %r87, 16, 31, -1;
	mov.b32 	%f117, %r88;
	add.f32 	%f118, %f210, %f117;
	mov.b32 	%r89, %f118;
	shfl.sync.down.b32	%r90|%p32, %r89, 8, 31, -1;
	mov.b32 	%f119, %r90;
	add.f32 	%f120, %f118, %f119;
	mov.b32 	%r91, %f120;
	shfl.sync.down.b32	%r92|%p33, %r91, 4, 31, -1;
	mov.b32 	%f121, %r92;
	add.f32 	%f122, %f120, %f121;
	mov.b32 	%r93, %f122;
	shfl.sync.down.b32	%r94|%p34, %r93, 2, 31, -1;
	mov.b32 	%f123, %r94;
	add.f32 	%f124, %f122, %f123;
	mov.b32 	%r95, %f124;
	shfl.sync.down.b32	%r96|%p35, %r95, 1, 31, -1;
	mov.b32 	%f125, %r96;
	add.f32 	%f210, %f124, %f125;
$L__BB0_27:
	not.pred 	%p36, %p43;
	@%p36 bra 	$L__BB0_29;
	st.shared.f32 	[workspace], %f210;
$L__BB0_29:
	setp.ge.s32 	%p37, %r131, %r34;
	bar.sync 	0;
	ld.shared.f32 	%f126, [workspace];
	rcp.rn.f32 	%f27, %f126;
	@%p37 bra 	$L__BB0_35;
	add.s32 	%r97, %r131, %r2;
	max.s32 	%r98, %r34, %r97;
	setp.lt.s32 	%p38, %r97, %r34;
	selp.u32 	%r99, 1, 0, %p38;
	add.s32 	%r100, %r97, %r99;
	sub.s32 	%r101, %r98, %r100;
	div.u32 	%r102, %r101, %r2;
	add.s32 	%r26, %r102, %r99;
	and.b32  	%r103, %r26, 3;
	setp.eq.s32 	%p39, %r103, 3;
	@%p39 bra 	$L__BB0_33;
	add.s32 	%r104, %r26, 1;
	and.b32  	%r105, %r104, 3;
	mul.wide.u32 	%rd44, %r131, 4;
	add.s64 	%rd13, %rd1, %rd44;
	shl.b64 	%rd73, %rd3, 2;
	mul.wide.u32 	%rd15, %r2, 4;
	add.s64 	%rd16, %rd2, %rd44;
	neg.s32 	%r129, %r105;
	mad.lo.s32 	%r131, %r2, %r105, %r131;
$L__BB0_32:
	.pragma "nounroll";
	add.s64 	%rd45, %rd16, %rd73;
	ld.global.f32 	%f127, [%rd45];
	sub.f32 	%f128, %f127, %f13;
	fma.rn.f32 	%f129, %f128, 0f3BBB989D, 0f3F000000;
	cvt.sat.f32.f32 	%f130, %f129;
	mov.f32 	%f131, 0f4B400001;
	mov.f32 	%f132, 0f437C0000;
	fma.rm.f32 	%f133, %f130, %f132, %f131;
	add.f32 	%f134, %f133, 0fCB40007F;
	neg.f32 	%f135, %f134;
	fma.rn.f32 	%f136, %f128, 0f3FB8AA3B, %f135;
	fma.rn.f32 	%f137, %f128, 0f32A57060, %f136;
	mov.b32 	%r106, %f133;
	shl.b32 	%r107, %r106, 23;
	mov.b32 	%f138, %r107;
	ex2.approx.ftz.f32 	%f139, %f137;
	mul.f32 	%f140, %f139, %f138;
	mul.f32 	%f141, %f27, %f140;
	add.s64 	%rd46, %rd13, %rd73;
	st.global.f32 	[%rd46], %f141;
	add.s64 	%rd73, %rd73, %rd15;
	add.s32 	%r129, %r129, 1;
	setp.ne.s32 	%p40, %r129, 0;
	@%p40 bra 	$L__BB0_32;
$L__BB0_33:
	setp.lt.u32 	%p41, %r26, 3;
	@%p41 bra 	$L__BB0_35;
$L__BB0_34:
	cvt.u64.u32 	%rd47, %r131;
	mul.wide.u32 	%rd48, %r131, 4;
	add.s64 	%rd49, %rd4, %rd48;
	ld.global.f32 	%f142, [%rd49];
	sub.f32 	%f143, %f142, %f13;
	fma.rn.f32 	%f144, %f143, 0f3BBB989D, 0f3F000000;
	cvt.sat.f32.f32 	%f145, %f144;
	mov.f32 	%f146, 0f4B400001;
	mov.f32 	%f147, 0f437C0000;
	fma.rm.f32 	%f148, %f145, %f147, %f146;
	add.f32 	%f149, %f148, 0fCB40007F;
	neg.f32 	%f150, %f149;
	fma.rn.f32 	%f151, %f143, 0f3FB8AA3B, %f150;
	fma.rn.f32 	%f152, %f143, 0f32A57060, %f151;
	mov.b32 	%r108, %f148;
	shl.b32 	%r109, %r108, 23;
	mov.b32 	%f153, %r109;
	ex2.approx.ftz.f32 	%f154, %f152;
	mul.f32 	%f155, %f154, %f153;
	mul.f32 	%f156, %f27, %f155;
	add.s64 	%rd50, %rd47, %rd3;
	shl.b64 	%rd51, %rd50, 2;
	add.s64 	%rd52, %rd1, %rd51;
	st.global.f32 	[%rd52], %f156;
	add.s32 	%r110, %r131, %r2;
	cvt.u64.u32 	%rd53, %r110;
	mul.wide.u32 	%rd54, %r110, 4;
	add.s64 	%rd55, %rd4, %rd54;
	ld.global.f32 	%f157, [%rd55];
	sub.f32 	%f158, %f157, %f13;
	fma.rn.f32 	%f159, %f158, 0f3BBB989D, 0f3F000000;
	cvt.sat.f32.f32 	%f160, %f159;
	fma.rm.f32 	%f161, %f160, %f147, %f146;
	add.f32 	%f162, %f161, 0fCB40007F;
	neg.f32 	%f163, %f162;
	fma.rn.f32 	%f164, %f158, 0f3FB8AA3B, %f163;
	fma.rn.f32 	%f165, %f158, 0f32A57060, %f164;
	mov.b32 	%r111, %f161;
	shl.b32 	%r112, %r111, 23;
	mov.b32 	%f166, %r112;
	ex2.approx.ftz.f32 	%f167, %f165;
	mul.f32 	%f168, %f167, %f166;
	mul.f32 	%f169, %f27, %f168;
	add.s64 	%rd56, %rd53, %rd3;
	shl.b64 	%rd57, %rd56, 2;
	add.s64 	%rd58, %rd1, %rd57;
	st.global.f32 	[%rd58], %f169;
	add.s32 	%r113, %r110, %r2;
	cvt.u64.u32 	%rd59, %r113;
	mul.wide.u32 	%rd60, %r113, 4;
	add.s64 	%rd61, %rd4, %rd60;
	ld.global.f32 	%f170, [%rd61];
	sub.f32 	%f171, %f170, %f13;
	fma.rn.f32 	%f172, %f171, 0f3BBB989D, 0f3F000000;
	cvt.sat.f32.f32 	%f173, %f172;
	fma.rm.f32 	%f174, %f173, %f147, %f146;
	add.f32 	%f175, %f174, 0fCB40007F;
	neg.f32 	%f176, %f175;
	fma.rn.f32 	%f177, %f171, 0f3FB8AA3B, %f176;
	fma.rn.f32 	%f178, %f171, 0f32A57060, %f177;
	mov.b32 	%r114, %f174;
	shl.b32 	%r115, %r114, 23;
	mov.b32 	%f179, %r115;
	ex2.approx.ftz.f32 	%f180, %f178;
	mul.f32 	%f181, %f180, %f179;
	mul.f32 	%f182, %f27, %f181;
	add.s64 	%rd62, %rd59, %rd3;
	shl.b64 	%rd63, %rd62, 2;
	add.s64 	%rd64, %rd1, %rd63;
	st.global.f32 	[%rd64], %f182;
	add.s32 	%r116, %r113, %r2;
	cvt.u64.u32 	%rd65, %r116;
	mul.wide.u32 	%rd66, %r116, 4;
	add.s64 	%rd67, %rd4, %rd66;
	ld.global.f32 	%f183, [%rd67];
	sub.f32 	%f184, %f183, %f13;
	fma.rn.f32 	%f185, %f184, 0f3BBB989D, 0f3F000000;
	cvt.sat.f32.f32 	%f186, %f185;
	fma.rm.f32 	%f187, %f186, %f147, %f146;
	add.f32 	%f188, %f187, 0fCB40007F;
	neg.f32 	%f189, %f188;
	fma.rn.f32 	%f190, %f184, 0f3FB8AA3B, %f189;
	fma.rn.f32 	%f191, %f184, 0f32A57060, %f190;
	mov.b32 	%r117, %f187;
	shl.b32 	%r118, %r117, 23;
	mov.b32 	%f192, %r118;
	ex2.approx.ftz.f32 	%f193, %f191;
	mul.f32 	%f194, %f193, %f192;
	mul.f32 	%f195, %f27, %f194;
	add.s64 	%rd68, %rd65, %rd3;
	shl.b64 	%rd69, %rd68, 2;
	add.s64 	%rd70, %rd1, %rd69;
	st.global.f32 	[%rd70], %f195;
	add.s32 	%r131, %r116, %r2;
	setp.lt.s32 	%p42, %r131, %r34;
	@%p42 bra 	$L__BB0_34;
$L__BB0_35:
	ret;

}
	// .globl	_Z32softmax_naive_split_setup_kernelPfi
.visible .entry _Z32softmax_naive_split_setup_kernelPfi(
	.param .u64 .ptr .align 1 _Z32softmax_naive_split_setup_kernelPfi_param_0,
	.param .u32 _Z32softmax_naive_split_setup_kernelPfi_param_1
)
{
	.reg .pred 	%p<2>;
	.reg .b32 	%r<8>;
	.reg .b64 	%rd<7>;

	ld.param.u64 	%rd1, [_Z32softmax_naive_split_setup_kernelPfi_param_0];
	ld.param.u32 	%r2, [_Z32softmax_naive_split_setup_kernelPfi_param_1];
	mov.u32 	%r3, %ctaid.x;
	mov.u32 	%r4, %ntid.x;
	mov.u32 	%r5, %tid.x;
	mad.lo.s32 	%r1, %r3, %r4, %r5;
	setp.ge.s32 	%p1, %r1, %r2;
	@%p1 bra 	$L__BB1_2;
	cvta.to.global.u64 	%rd2, %rd1;
	mul.wide.s32 	%rd3, %r1, 4;
	add.s64 	%rd4, %rd2, %rd3;
	mov.b32 	%r6, -8388609;
	st.global.u32 	[%rd4], %r6;
	mul.wide.s32 	%rd5, %r2, 4;
	add.s64 	%rd6, %rd4, %rd5;
	mov.b32 	%r7, 0;
	st.global.u32 	[%rd6], %r7;
$L__BB1_2:
	ret;

}
	// .globl	_Z32softmax_naive_split_pass1_kernelPKfPfiii
.visible .entry _Z32softmax_naive_split_pass1_kernelPKfPfiii(
	.param .u64 .ptr .align 1 _Z32softmax_naive_split_pass1_kernelPKfPfiii_param_0,
	.param .u64 .ptr .align 1 _Z32softmax_naive_split_pass1_kernelPKfPfiii_param_1,
	.param .u32 _Z32softmax_naive_split_pass1_kernelPKfPfiii_param_2,
	.param .u32 _Z32softmax_naive_split_pass1_kernelPKfPfiii_param_3,
	.param .u32 _Z32softmax_naive_split_pass1_kernelPKfPfiii_param_4
)
{
	.reg .pred 	%p<19>;
	.reg .b32 	%r<58>;
	.reg .b32 	%f<43>;
	.reg .b64 	%rd<32>;

	ld.param.u64 	%rd8, [_Z32softmax_naive_split_pass1_kernelPKfPfiii_param_0];
	ld.param.u64 	%rd9, [_Z32softmax_naive_split_pass1_kernelPKfPfiii_param_1];
	ld.param.u32 	%r17, [_Z32softmax_naive_split_pass1_kernelPKfPfiii_param_3];
	ld.param.u32 	%r18, [_Z32softmax_naive_split_pass1_kernelPKfPfiii_param_4];
	cvta.to.global.u64 	%rd1, %rd8;
	cvta.to.global.u64 	%rd10, %rd9;
	mov.u32 	%r1, %tid.x;
	mov.u32 	%r57, %ntid.x;
	mov.u32 	%r19, %ctaid.x;
	mov.u32 	%r20, %ctaid.y;
	mul.lo.s32 	%r21, %r18, %r19;
	mad.lo.s32 	%r22, %r17, %r20, %r21;
	cvt.s64.s32 	%rd2, %r22;
	mul.wide.u32 	%rd11, %r20, 4;
	add.s64 	%rd3, %rd10, %rd11;
	sub.s32 	%r23, %r17, %r21;
	min.s32 	%r3, %r18, %r23;
	setp.ge.s32 	%p1, %r1, %r3;
	mov.f32 	%f41, 0fFF7FFFFF;
	@%p1 bra 	$L__BB2_6;
	add.s32 	%r24, %r1, %r57;
	max.u32 	%r25, %r3, %r24;
	setp.lt.u32 	%p2, %r24, %r3;
	selp.u32 	%r26, 1, 0, %p2;
	add.s32 	%r27, %r24, %r26;
	sub.s32 	%r28, %r25, %r27;
	div.u32 	%r29, %r28, %r57;
	add.s32 	%r4, %r29, %r26;
	and.b32  	%r30, %r4, 3;
	setp.eq.s32 	%p3, %r30, 3;
	mov.f32 	%f41, 0fFF7FFFFF;
	mov.u32 	%r55, %r1;
	@%p3 bra 	$L__BB2_4;
	cvt.u64.u32 	%rd12, %r1;
	add.s64 	%rd13, %rd2, %rd12;
	shl.b64 	%rd14, %rd13, 2;
	add.s64 	%rd31, %rd1, %rd14;
	mul.wide.u32 	%rd5, %r57, 4;
	add.s32 	%r31, %r4, 1;
	and.b32  	%r32, %r31, 3;
	neg.s32 	%r53, %r32;
	mov.f32 	%f41, 0fFF7FFFFF;
	mov.u32 	%r55, %r1;
$L__BB2_3:
	.pragma "nounroll";
	ld.global.f32 	%f17, [%rd31];
	max.f32 	%f41, %f41, %f17;
	add.s32 	%r55, %r55, %r57;
	add.s64 	%rd31, %rd31, %rd5;
	add.s32 	%r53, %r53, 1;
	setp.ne.s32 	%p4, %r53, 0;
	@%p4 bra 	$L__BB2_3;
$L__BB2_4:
	setp.lt.u32 	%p5, %r4, 3;
	@%p5 bra 	$L__BB2_6;
$L__BB2_5:
	cvt.u64.u32 	%rd15, %r55;
	add.s64 	%rd16, %rd15, %rd2;
	shl.b64 	%rd17, %rd16, 2;
	add.s64 	%rd18, %rd1, %rd17;
	ld.global.f32 	%f18, [%rd18];
	max.f32 	%f19, %f41, %f18;
	add.s32 	%r33, %r55, %r57;
	cvt.u64.u32 	%rd19, %r33;
	add.s64 	%rd20, %rd19, %rd2;
	shl.b64 	%rd21, %rd20, 2;
	add.s64 	%rd22, %rd1, %rd21;
	ld.global.f32 	%f20, [%rd22];
	max.f32 	%f21, %f19, %f20;
	add.s32 	%r34, %r33, %r57;
	cvt.u64.u32 	%rd23, %r34;
	add.s64 	%rd24, %rd23, %rd2;
	shl.b64 	%rd25, %rd24, 2;
	add.s64 	%rd26, %rd1, %rd25;
	ld.global.f32 	%f22, [%rd26];
	max.f32 	%f23, %f21, %f22;
	add.s32 	%r35, %r34, %r57;
	cvt.u64.u32 	%rd27, %r35;
	add.s64 	%rd28, %rd27, %rd2;
	shl.b64 	%rd29, %rd28, 2;
	add.s64 	%rd30, %rd1, %rd29;
	ld.global.f32 	%f24, [%rd30];
	max.f32 	%f41, %f23, %f24;
	add.s32 	%r55, %r35, %r57;
	setp.lt.s32 	%p6, %r55, %r3;
	@%p6 bra 	$L__BB2_5;
$L__BB2_6:
	shl.b32 	%r36, %r1, 2;
	mov.u32 	%r37, workspace;
	add.s32 	%r13, %r37, %r36;
	st.shared.f32 	[%r13], %f41;
	setp.lt.u32 	%p7, %r57, 64;
	@%p7 bra 	$L__BB2_10;
$L__BB2_7:
	shr.u32 	%r15, %r57, 1;
	bar.sync 	0;
	setp.ge.u32 	%p8, %r1, %r15;
	@%p8 bra 	$L__BB2_9;
	shl.b32 	%r38, %r15, 2;
	add.s32 	%r39, %r13, %r38;
	ld.shared.f32 	%f25, [%r39];
	max.f32 	%f41, %f41, %f25;
	st.shared.f32 	[%r13], %f41;
$L__BB2_9:
	setp.gt.u32 	%p9, %r57, 127;
	mov.u32 	%r57, %r15;
	@%p9 bra 	$L__BB2_7;
$L__BB2_10:
	setp.gt.u32 	%p10, %r1, 31;
	@%p10 bra 	$L__BB2_17;
	mov.b32 	%r40, %f41;
	shfl.sync.down.b32	%r41|%p11, %r40, 16, 31, -1;
	mov.b32 	%f26, %r41;
	max.f32 	%f27, %f41, %f26;
	mov.b32 	%r42, %f27;
	shfl.sync.down.b32	%r43|%p12, %r42, 8, 31, -1;
	mov.b32 	%f28, %r43;
	max.f32 	%f29, %f27, %f28;
	mov.b32 	%r44, %f29;
	shfl.sync.down.b32	%r45|%p13, %r44, 4, 31, -1;
	mov.b32 	%f30, %r45;
	max.f32 	%f31, %f29, %f30;
	mov.b32 	%r46, %f31;
	shfl.sync.down.b32	%r47|%p14, %r46, 2, 31, -1;
	mov.b32 	%f32, %r47;
	max.f32 	%f33, %f31, %f32;
	mov.b32 	%r48, %f33;
	shfl.sync.down.b32	%r49|%p15, %r48, 1, 31, -1;
	mov.b32 	%f34, %r49;
	max.f32 	%f12, %f33, %f34;
	setp.ne.s32 	%p16, %r1, 0;
	@%p16 bra 	$L__BB2_17;
	mov.u32 	%r50, %nctaid.x;
	setp.ne.s32 	%p17, %r50, 1;
	@%p17 bra 	$L__BB2_14;
	st.global.f32 	[%rd3], %f12;
	bra.uni 	$L__BB2_17;
$L__BB2_14:
	mov.b32 	%r16, %f12;
	setp.lt.s32 	%p18, %r16, 0;
	@%p18 bra 	$L__BB2_16;
	atom.global.max.s32 	%r52, [%rd3], %r16;
	bra.uni 	$L__BB2_17;
$L__BB2_16:
	atom.global.min.u32 	%r51, [%rd3], %r16;
$L__BB2_17:
	ret;

}
	// .globl	_Z32softmax_naive_split_pass2_kernelPKfPfS1_S1_iii
.visible .entry _Z32softmax_naive_split_pass2_kernelPKfPfS1_S1_iii(
	.param .u64 .ptr .align 1 _Z32softmax_naive_split_pass2_kernelPKfPfS1_S1_iii_param_0,
	.param .u64 .ptr .align 1 _Z32softmax_naive_split_pass2_kernelPKfPfS1_S1_iii_param_1,
	.param .u64 .ptr .align 1 _Z32softmax_naive_split_pass2_kernelPKfPfS1_S1_iii_param_2,
	.param .u64 .ptr .align 1 _Z32softmax_naive_split_pass2_kernelPKfPfS1_S1_iii_param_3,
	.param .u32 _Z32softmax_naive_split_pass2_kernelPKfPfS1_S1_iii_param_4,
	.param .u32 _Z32softmax_naive_split_pass2_kernelPKfPfS1_S1_iii_param_5,
	.param .u32 _Z32softmax_naive_split_pass2_kernelPKfPfS1_S1_iii_param_6
)
{
	.reg .pred 	%p<18>;
	.reg .b32 	%r<65>;
	.reg .b32 	%f<104>;
	.reg .b64 	%rd<42>;

	ld.param.u64 	%rd9, [_Z32softmax_naive_split_pass2_kernelPKfPfS1_S1_iii_param_0];
	ld.param.u64 	%rd10, [_Z32softmax_naive_split_pass2_kernelPKfPfS1_S1_iii_param_1];
	ld.param.u64 	%rd11, [_Z32softmax_naive_split_pass2_kernelPKfPfS1_S1_iii_param_2];
	ld.param.u64 	%rd12, [_Z32softmax_naive_split_pass2_kernelPKfPfS1_S1_iii_param_3];
	ld.param.u32 	%r16, [_Z32softmax_naive_split_pass2_kernelPKfPfS1_S1_iii_param_5];
	ld.param.u32 	%r17, [_Z32softmax_naive_split_pass2_kernelPKfPfS1_S1_iii_param_6];
	cvta.to.global.u64 	%rd1, %rd10;
	cvta.to.global.u64 	%rd2, %rd9;
	cvta.to.global.u64 	%rd13, %rd12;
	cvta.to.global.u64 	%rd14, %rd11;
	mov.u32 	%r1, %tid.x;
	mov.u32 	%r64, %ntid.x;
	mov.u32 	%r18, %ctaid.x;
	mov.u32 	%r19, %ctaid.y;
	mul.lo.s32 	%r20, %r17, %r18;
	mad.lo.s32 	%r21, %r16, %r19, %r20;
	cvt.s64.s32 	%rd3, %r21;
	mul.wide.u32 	%rd15, %r19, 4;
	add.s64 	%rd16, %rd14, %rd15;
	add.s64 	%rd4, %rd13, %rd15;
	ld.global.f32 	%f1, [%rd16];
	sub.s32 	%r22, %r16, %r20;
	min.s32 	%r3, %r17, %r22;
	setp.ge.s32 	%p1, %r1, %r3;
	mov.f32 	%f102, 0f00000000;
	@%p1 bra 	$L__BB3_6;
	add.s32 	%r23, %r1, %r64;
	max.u32 	%r24, %r3, %r23;
	setp.lt.u32 	%p2, %r23, %r3;
	selp.u32 	%r25, 1, 0, %p2;
	add.s32 	%r26, %r23, %r25;
	sub.s32 	%r27, %r24, %r26;
	div.u32 	%r28, %r27, %r64;
	add.s32 	%r4, %r28, %r25;
	and.b32  	%r29, %r4, 3;
	setp.eq.s32 	%p3, %r29, 3;
	mov.f32 	%f102, 0f00000000;
	mov.u32 	%r62, %r1;
	@%p3 bra 	$L__BB3_4;
	cvt.u64.u32 	%rd17, %r1;
	add.s64 	%rd18, %rd3, %rd17;
	shl.b64 	%rd41, %rd18, 2;
	mul.wide.u32 	%rd6, %r64, 4;
	add.s32 	%r30, %r4, 1;
	and.b32  	%r31, %r30, 3;
	neg.s32 	%r60, %r31;
	mov.f32 	%f102, 0f00000000;
	mov.u32 	%r62, %r1;
$L__BB3_3:
	.pragma "nounroll";
	add.s64 	%rd19, %rd2, %rd41;
	ld.global.f32 	%f18, [%rd19];
	sub.f32 	%f19, %f18, %f1;
	fma.rn.f32 	%f20, %f19, 0f3BBB989D, 0f3F000000;
	cvt.sat.f32.f32 	%f21, %f20;
	mov.f32 	%f22, 0f4B400001;
	mov.f32 	%f23, 0f437C0000;
	fma.rm.f32 	%f24, %f21, %f23, %f22;
	add.f32 	%f25, %f24, 0fCB40007F;
	neg.f32 	%f26, %f25;
	fma.rn.f32 	%f27, %f19, 0f3FB8AA3B, %f26;
	fma.rn.f32 	%f28, %f19, 0f32A57060, %f27;
	mov.b32 	%r32, %f24;
	shl.b32 	%r33, %r32, 23;
	mov.b32 	%f29, %r33;
	ex2.approx.ftz.f32 	%f30, %f28;
	mul.f32 	%f31, %f30, %f29;
	add.s64 	%rd20, %rd1, %rd41;
	st.global.f32 	[%rd20], %f31;
	add.f32 	%f102, %f102, %f31;
	add.s32 	%r62, %r62, %r64;
	add.s64 	%rd41, %rd41, %rd6;
	add.s32 	%r60, %r60, 1;
	setp.ne.s32 	%p4, %r60, 0;
	@%p4 bra 	$L__BB3_3;
$L__BB3_4:
	setp.lt.u32 	%p5, %r4, 3;
	@%p5 bra 	$L__BB3_6;
$L__BB3_5:
	cvt.u64.u32 	%rd21, %r62;
	add.s64 	%rd22, %rd21, %rd3;
	shl.b64 	%rd23, %rd22, 2;
	add.s64 	%rd24, %rd2, %rd23;
	ld.global.f32 	%f32, [%rd24];
	sub.f32 	%f33, %f32, %f1;
	fma.rn.f32 	%f34, %f33, 0f3BBB989D, 0f3F000000;
	cvt.sat.f32.f32 	%f35, %f34;
	mov.f32 	%f36, 0f4B400001;
	mov.f32 	%f37, 0f437C0000;
	fma.rm.f32 	%f38, %f35, %f37, %f36;
	add.f32 	%f39, %f38, 0fCB40007F;
	neg.f32 	%f40, %f39;
	fma.rn.f32 	%f41, %f33, 0f3FB8AA3B, %f40;
	fma.rn.f32 	%f42, %f33, 0f32A57060, %f41;
	mov.b32 	%r34, %f38;
	shl.b32 	%r35, %r34, 23;
	mov.b32 	%f43, %r35;
	ex2.approx.ftz.f32 	%f44, %f42;
	mul.f32 	%f45, %f44, %f43;
	add.s64 	%rd25, %rd1, %rd23;
	st.global.f32 	[%rd25], %f45;
	add.f32 	%f46, %f102, %f45;
	add.s32 	%r36, %r62, %r64;
	cvt.u64.u32 	%rd26, %r36;
	add.s64 	%rd27, %rd26, %rd3;
	shl.b64 	%rd28, %rd27, 2;
	add.s64 	%rd29, %rd2, %rd28;
	ld.global.f32 	%f47, [%rd29];
	sub.f32 	%f48, %f47, %f1;
	fma.rn.f32 	%f49, %f48, 0f3BBB989D, 0f3F000000;
	cvt.sat.f32.f32 	%f50, %f49;
	fma.rm.f32 	%f51, %f50, %f37, %f36;
	add.f32 	%f52, %f51, 0fCB40007F;
	neg.f32 	%f53, %f52;
	fma.rn.f32 	%f54, %f48, 0f3FB8AA3B, %f53;
	fma.rn.f32 	%f55, %f48, 0f32A57060, %f54;
	mov.b32 	%r37, %f51;
	shl.b32 	%r38, %r37, 23;
	mov.b32 	%f56, %r38;
	ex2.approx.ftz.f32 	%f57, %f55;
	mul.f32 	%f58, %f57, %f56;
	add.s64 	%rd30, %rd1, %rd28;
	st.global.f32 	[%rd30], %f58;
	add.f32 	%f59, %f46, %f58;
	add.s32 	%r39, %r36, %r64;
	cvt.u64.u32 	%rd31, %r39;
	add.s64 	%rd32, %rd31, %rd3;
	shl.b64 	%rd33, %rd32, 2;
	add.s64 	%rd34, %rd2, %rd33;
	ld.global.f32 	%f60, [%rd34];
	sub.f32 	%f61, %f60, %f1;
	fma.rn.f32 	%f62, %f61, 0f3BBB989D, 0f3F000000;
	cvt.sat.f32.f32 	%f63, %f62;
	fma.rm.f32 	%f64, %f63, %f37, %f36;
	add.f32 	%f65, %f64, 0fCB40007F;
	neg.f32 	%f66, %f65;
	fma.rn.f32 	%f67, %f61, 0f3FB8AA3B, %f66;
	fma.rn.f32 	%f68, %f61, 0f32A57060, %f67;
	mov.b32 	%r40, %f64;
	shl.b32 	%r41, %r40, 23;
	mov.b32 	%f69, %r41;
	ex2.approx.ftz.f32 	%f70, %f68;
	mul.f32 	%f71, %f70, %f69;
	add.s64 	%rd35, %rd1, %rd33;
	st.global.f32 	[%rd35], %f71;
	add.f32 	%f72, %f59, %f71;
	add.s32 	%r42, %r39, %r64;
	cvt.u64.u32 	%rd36, %r42;
	add.s64 	%rd37, %rd36, %rd3;
	shl.b64 	%rd38, %rd37, 2;
	add.s64 	%rd39, %rd2, %rd38;
	ld.global.f32 	%f73, [%rd39];
	sub.f32 	%f74, %f73, %f1;
	fma.rn.f32 	%f75, %f74, 0f3BBB989D, 0f3F000000;
	cvt.sat.f32.f32 	%f76, %f75;
	fma.rm.f32 	%f77, %f76, %f37, %f36;
	add.f32 	%f78, %f77, 0fCB40007F;
	neg.f32 	%f79, %f78;
	fma.rn.f32 	%f80, %f74, 0f3FB8AA3B, %f79;
	fma.rn.f32 	%f81, %f74, 0f32A57060, %f80;
	mov.b32 	%r43, %f77;
	shl.b32 	%r44, %r43, 23;
	mov.b32 	%f82, %r44;
	ex2.approx.ftz.f32 	%f83, %f81;
	mul.f32 	%f84, %f83, %f82;
	add.s64 	%rd40, %rd1, %rd38;
	st.global.f32 	[%rd40], %f84;
	add.f32 	%f102, %f72, %f84;
	add.s32 	%r62, %r42, %r64;
	setp.lt.s32 	%p6, %r62, %r3;
	@%p6 bra 	$L__BB3_5;
$L__BB3_6:
	shl.b32 	%r45, %r1, 2;
	mov.u32 	%r46, workspace;
	add.s32 	%r13, %r46, %r45;
	st.shared.f32 	[%r13], %f102;
	setp.lt.u32 	%p7, %r64, 64;
	@%p7 bra 	$L__BB3_10;
$L__BB3_7:
	shr.u32 	%r15, %r64, 1;
	bar.sync 	0;
	setp.ge.u32 	%p8, %r1, %r15;
	@%p8 bra 	$L__BB3_9;
	shl.b32 	%r47, %r15, 2;
	add.s32 	%r48, %r13, %r47;
	ld.shared.f32 	%f85, [%r48];
	add.f32 	%f102, %f102, %f85;
	st.shared.f32 	[%r13], %f102;
$L__BB3_9:
	setp.gt.u32 	%p9, %r64, 127;
	mov.u32 	%r64, %r15;
	@%p9 bra 	$L__BB3_7;
$L__BB3_10:
	setp.gt.u32 	%p10, %r1, 31;
	@%p10 bra 	$L__BB3_15;
	mov.b32 	%r49, %f102;
	shfl.sync.down.b32	%r50|%p11, %r49, 16, 31, -1;
	mov.b32 	%f86, %r50;
	add.f32 	%f87, %f102, %f86;
	mov.b32 	%r51, %f87;
	shfl.sync.down.b32	%r52|%p12, %r51, 8, 31, -1;
	mov.b32 	%f88, %r52;
	add.f32 	%f89, %f87, %f88;
	mov.b32 	%r53, %f89;
	shfl.sync.down.b32	%r54|%p13, %r53, 4, 31, -1;
	mov.b32 	%f90, %r54;
	add.f32 	%f91, %f89, %f90;
	mov.b32 	%r55, %f91;
	shfl.sync.down.b32	%r56|%p14, %r55, 2, 31, -1;
	mov.b32 	%f92, %r56;
	add.f32 	%f93, %f91, %f92;
	mov.b32 	%r57, %f93;
	shfl.sync.down.b32	%r58|%p15, %r57, 1, 31, -1;
	mov.b32 	%f94, %r58;
	add.f32 	%f13, %f93, %f94;
	setp.ne.s32 	%p16, %r1, 0;
	@%p16 bra 	$L__BB3_15;
	mov.u32 	%r59, %nctaid.x;
	setp.ne.s32 	%p17, %r59, 1;
	@%p17 bra 	$L__BB3_14;
	st.global.f32 	[%rd4], %f13;
	bra.uni 	$L__BB3_15;
$L__BB3_14:
	atom.global.add.f32 	%f95, [%rd4], %f13;
$L__BB3_15:
	ret;

}
	// .globl	_Z32softmax_naive_split_pass3_kernelPfS_iii
.visible .entry _Z32softmax_naive_split_pass3_kernelPfS_iii(
	.param .u64 .ptr .align 1 _Z32softmax_naive_split_pass3_kernelPfS_iii_param_0,
	.param .u64 .ptr .align 1 _Z32softmax_naive_split_pass3_kernelPfS_iii_param_1,
	.param .u32 _Z32softmax_naive_split_pass3_kernelPfS_iii_param_2,
	.param .u32 _Z32softmax_naive_split_pass3_kernelPfS_iii_param_3,
	.param .u32 _Z32softmax_naive_split_pass3_kernelPfS_iii_param_4
)
{
	.reg .pred 	%p<7>;
	.reg .b32 	%r<34>;
	.reg .b32 	%f<13>;
	.reg .b64 	%rd<32>;

	ld.param.u64 	%rd7, [_Z32softmax_naive_split_pass3_kernelPfS_iii_param_0];
	ld.param.u64 	%rd8, [_Z32softmax_naive_split_pass3_kernelPfS_iii_param_1];
	ld.param.u32 	%r12, [_Z32softmax_naive_split_pass3_kernelPfS_iii_param_3];
	ld.param.u32 	%r13, [_Z32softmax_naive_split_pass3_kernelPfS_iii_param_4];
	cvta.to.global.u64 	%rd1, %rd7;
	cvta.to.global.u64 	%rd9, %rd8;
	mov.u32 	%r33, %tid.x;
	mov.u32 	%r2, %ntid.x;
	mov.u32 	%r14, %ctaid.x;
	mov.u32 	%r15, %ctaid.y;
	mul.lo.s32 	%r16, %r13, %r14;
	mad.lo.s32 	%r17, %r12, %r15, %r16;
	cvt.s64.s32 	%rd2, %r17;
	mul.wide.u32 	%rd10, %r15, 4;
	add.s64 	%rd11, %rd9, %rd10;
	ld.global.f32 	%f2, [%rd11];
	rcp.rn.f32 	%f1, %f2;
	sub.s32 	%r18, %r12, %r16;
	min.s32 	%r3, %r13, %r18;
	setp.ge.s32 	%p1, %r33, %r3;
	@%p1 bra 	$L__BB4_6;
	add.s32 	%r19, %r33, %r2;
	max.u32 	%r20, %r3, %r19;
	setp.lt.u32 	%p2, %r19, %r3;
	selp.u32 	%r21, 1, 0, %p2;
	add.s32 	%r22, %r19, %r21;
	sub.s32 	%r23, %r20, %r22;
	div.u32 	%r24, %r23, %r2;
	add.s32 	%r4, %r24, %r21;
	and.b32  	%r25, %r4, 3;
	setp.eq.s32 	%p3, %r25, 3;
	@%p3 bra 	$L__BB4_4;
	add.s32 	%r26, %r4, 1;
	and.b32  	%r27, %r26, 3;
	cvt.u64.u32 	%rd12, %r33;
	add.s64 	%rd13, %rd2, %rd12;
	shl.b64 	%rd14, %rd13, 2;
	add.s64 	%rd31, %rd1, %rd14;
	mul.wide.u32 	%rd4, %r2, 4;
	neg.s32 	%r31, %r27;
	mad.lo.s32 	%r33, %r2, %r27, %r33;
$L__BB4_3:
	.pragma "nounroll";
	ld.global.f32 	%f3, [%rd31];
	mul.f32 	%f4, %f1, %f3;
	st.global.f32 	[%rd31], %f4;
	add.s64 	%rd31, %rd31, %rd4;
	add.s32 	%r31, %r31, 1;
	setp.ne.s32 	%p4, %r31, 0;
	@%p4 bra 	$L__BB4_3;
$L__BB4_4:
	setp.lt.u32 	%p5, %r4, 3;
	@%p5 bra 	$L__BB4_6;
$L__BB4_5:
	cvt.u64.u32 	%rd15, %r33;
	add.s64 	%rd16, %rd15, %rd2;
	shl.b64 	%rd17, %rd16, 2;
	add.s64 	%rd18, %rd1, %rd17;
	ld.global.f32 	%f5, [%rd18];
	mul.f32 	%f6, %f1, %f5;
	st.global.f32 	[%rd18], %f6;
	add.s32 	%r28, %r33, %r2;
	cvt.u64.u32 	%rd19, %r28;
	add.s64 	%rd20, %rd19, %rd2;
	shl.b64 	%rd21, %rd20, 2;
	add.s64 	%rd22, %rd1, %rd21;
	ld.global.f32 	%f7, [%rd22];
	mul.f32 	%f8, %f1, %f7;
	st.global.f32 	[%rd22], %f8;
	add.s32 	%r29, %r28, %r2;
	cvt.u64.u32 	%rd23, %r29;
	add.s64 	%rd24, %rd23, %rd2;
	shl.b64 	%rd25, %rd24, 2;
	add.s64 	%rd26, %rd1, %rd25;
	ld.global.f32 	%f9, [%rd26];
	mul.f32 	%f10, %f1, %f9;
	st.global.f32 	[%rd26], %f10;
	add.s32 	%r30, %r29, %r2;
	cvt.u64.u32 	%rd27, %r30;
	add.s64 	%rd28, %rd27, %rd2;
	shl.b64 	%rd29, %rd28, 2;
	add.s64 	%rd30, %rd1, %rd29;
	ld.global.f32 	%f11, [%rd30];
	mul.f32 	%f12, %f1, %f11;
	st.global.f32 	[%rd30], %f12;
	add.s32 	%r33, %r30, %r2;
	setp.lt.s32 	%p6, %r33, %r3;
	@%p6 bra 	$L__BB4_5;
$L__BB4_6:
	ret;

}
	// .globl	_Z33softmax_online_split_setup_kernelPfi
.visible .entry _Z33softmax_online_split_setup_kernelPfi(
	.param .u64 .ptr .align 1 _Z33softmax_online_split_setup_kernelPfi_param_0,
	.param .u32 _Z33softmax_online_split_setup_kernelPfi_param_1
)
{
	.reg .pred 	%p<2>;
	.reg .b32 	%r<9>;
	.reg .b64 	%rd<5>;

	ld.param.u64 	%rd1, [_Z33softmax_online_split_setup_kernelPfi_param_0];
	ld.param.u32 	%r2, [_Z33softmax_online_split_setup_kernelPfi_param_1];
	mov.u32 	%r3, %ctaid.x;
	mov.u32 	%r4, %ntid.x;
	mov.u32 	%r5, %tid.x;
	mad.lo.s32 	%r1, %r3, %r4, %r5;
	setp.ge.s32 	%p1, %r1, %r2;
	@%p1 bra 	$L__BB5_2;
	cvta.to.global.u64 	%rd2, %rd1;
	shl.b32 	%r6, %r1, 1;
	mul.wide.s32 	%rd3, %r6, 4;
	add.s64 	%rd4, %rd2, %rd3;
	mov.b32 	%r7, -8388609;
	st.global.u32 	[%rd4], %r7;
	mov.b32 	%r8, 1065353216;
	st.global.u32 	[%rd4+4], %r8;
$L__BB5_2:
	ret;

}
	// .globl	_Z21softmax_online_kernelPKfPfii
.visible .entry _Z21softmax_online_kernelPKfPfii(
	.param .u64 .ptr .align 1 _Z21softmax_online_kernelPKfPfii_param_0,
	.param .u64 .ptr .align 1 _Z21softmax_online_kernelPKfPfii_param_1,
	.param .u32 _Z21softmax_online_kernelPKfPfii_param_2,
	.param .u32 _Z21softmax_online_kernelPKfPfii_param_3
)
{
	.reg .pred 	%p<28>;
	.reg .b32 	%r<156>;
	.reg .b32 	%f<407>;
	.reg .b64 	%rd<68>;

	ld.param.u64 	%rd15, [_Z21softmax_online_kernelPKfPfii_param_0];
	ld.param.u64 	%rd16, [_Z21softmax_online_kernelPKfPfii_param_1];
	ld.param.u32 	%r23, [_Z21softmax_online_kernelPKfPfii_param_3];
	cvta.to.global.u64 	%rd1, %rd16;
	cvta.to.global.u64 	%rd2, %rd15;
	mov.u32 	%r155, %tid.x;
	mov.u32 	%r2, %ntid.x;
	mov.u32 	%r24, %ctaid.x;
	mul.lo.s32 	%r25, %r23, %r24;
	cvt.s64.s32 	%rd3, %r25;
	mul.wide.s32 	%rd17, %r25, 4;
	add.s64 	%rd4, %rd2, %rd17;
	setp.ge.s32 	%p1, %r155, %r23;
	mov.f32 	%f404, 0fFF7FFFFF;
	mov.f32 	%f403, 0f3F800000;
	@%p1 bra 	$L__BB6_6;
	add.s32 	%r26, %r155, %r2;
	max.u32 	%r27, %r23, %r26;
	setp.lt.u32 	%p2, %r26, %r23;
	selp.u32 	%r28, 1, 0, %p2;
	add.s32 	%r29, %r26, %r28;
	sub.s32 	%r30, %r27, %r29;
	div.u32 	%r31, %r30, %r2;
	add.s32 	%r3, %r31, %r28;
	and.b32  	%r32, %r3, 3;
	setp.eq.s32 	%p3, %r32, 3;
	mov.f32 	%f403, 0f3F800000;
	mov.f32 	%f404, 0fFF7FFFFF;
	mov.u32 	%r150, %r155;
	@%p3 bra 	$L__BB6_4;
	shl.b64 	%rd18, %rd3, 2;
	mul.wide.u32 	%rd19, %r155, 4;
	add.s64 	%rd20, %rd18, %rd19;
	add.s64 	%rd66, %rd2, %rd20;
	mul.wide.u32 	%rd6, %r2, 4;
	add.s32 	%r33, %r3, 1;
	and.b32  	%r34, %r33, 3;
	neg.s32 	%r148, %r34;
	mov.f32 	%f403, 0f3F800000;
	mov.f32 	%f391, 0fFF7FFFFF;
	mov.u32 	%r150, %r155;
$L__BB6_3:
	.pragma "nounroll";
	ld.global.f32 	%f34, [%rd66];
	max.f32 	%f404, %f391, %f34;
	sub.f32 	%f35, %f391, %f404;
	fma.rn.f32 	%f36, %f35, 0f3BBB989D, 0f3F000000;
	cvt.sat.f32.f32 	%f37, %f36;
	mov.f32 	%f38, 0f4B400001;
	mov.f32 	%f39, 0f437C0000;
	fma.rm.f32 	%f40, %f37, %f39, %f38;
	add.f32 	%f41, %f40, 0fCB40007F;
	neg.f32 	%f42, %f41;
	fma.rn.f32 	%f43, %f35, 0f3FB8AA3B, %f42;
	fma.rn.f32 	%f44, %f35, 0f32A57060, %f43;
	mov.b32 	%r35, %f40;
	shl.b32 	%r36, %r35, 23;
	mov.b32 	%f45, %r36;
	ex2.approx.ftz.f32 	%f46, %f44;
	mul.f32 	%f47, %f46, %f45;
	mul.f32 	%f48, %f403, %f47;
	sub.f32 	%f49, %f34, %f404;
	fma.rn.f32 	%f50, %f49, 0f3BBB989D, 0f3F000000;
	cvt.sat.f32.f32 	%f51, %f50;
	fma.rm.f32 	%f52, %f51, %f39, %f38;
	add.f32 	%f53, %f52, 0fCB40007F;
	neg.f32 	%f54, %f53;
	fma.rn.f32 	%f55, %f49, 0f3FB8AA3B, %f54;
	fma.rn.f32 	%f56, %f49, 0f32A57060, %f55;
	mov.b32 	%r37, %f52;
	shl.b32 	%r38, %r37, 23;
	mov.b32 	%f57, %r38;
	ex2.approx.ftz.f32 	%f58, %f56;
	fma.rn.f32 	%f403, %f58, %f57, %f48;
	add.s32 	%r150, %r150, %r2;
	add.s64 	%rd66, %rd66, %rd6;
	add.s32 	%r148, %r148, 1;
	setp.ne.s32 	%p4, %r148, 0;
	mov.f32 	%f391, %f404;
	@%p4 bra 	$L__BB6_3;
$L__BB6_4:
	setp.lt.u32 	%p5, %r3, 3;
	@%p5 bra 	$L__BB6_6;
$L__BB6_5:
	mul.wide.u32 	%rd21, %r150, 4;
	add.s64 	%rd22, %rd4, %rd21;
	ld.global.f32 	%f59, [%rd22];
	max.f32 	%f60, %f404, %f59;
	sub.f32 	%f61, %f404, %f60;
	fma.rn.f32 	%f62, %f61, 0f3BBB989D, 0f3F000000;
	cvt.sat.f32.f32 	%f63, %f62;
	mov.f32 	%f64, 0f4B400001;
	mov.f32 	%f65, 0f437C0000;
	fma.rm.f32 	%f66, %f63, %f65, %f64;
	add.f32 	%f67, %f66, 0fCB40007F;
	neg.f32 	%f68, %f67;
	fma.rn.f32 	%f69, %f61, 0f3FB8AA3B, %f68;
	fma.rn.f32 	%f70, %f61, 0f32A57060, %f69;
	mov.b32 	%r39, %f66;
	shl.b32 	%r40, %r39, 23;
	mov.b32 	%f71, %r40;
	ex2.approx.ftz.f32 	%f72, %f70;
	mul.f32 	%f73, %f72, %f71;
	mul.f32 	%f74, %f403, %f73;
	sub.f32 	%f75, %f59, %f60;
	fma.rn.f32 	%f76, %f75, 0f3BBB989D, 0f3F000000;
	cvt.sat.f32.f32 	%f77, %f76;
	fma.rm.f32 	%f78, %f77, %f65, %f64;
	add.f32 	%f79, %f78, 0fCB40007F;
	neg.f32 	%f80, %f79;
	fma.rn.f32 	%f81, %f75, 0f3FB8AA3B, %f80;
	fma.rn.f32 	%f82, %f75, 0f32A57060, %f81;
	mov.b32 	%r41, %f78;
	shl.b32 	%r42, %r41, 23;
	mov.b32 	%f83, %r42;
	ex2.approx.ftz.f32 	%f84, %f82;
	fma.rn.f32 	%f85, %f84, %f83, %f74;
	add.s32 	%r43, %r150, %r2;
	mul.wide.u32 	%rd23, %r43, 4;
	add.s64 	%rd24, %rd4, %rd23;
	ld.global.f32 	%f86, [%rd24];
	max.f32 	%f87, %f60, %f86;
	sub.f32 	%f88, %f60, %f87;
	fma.rn.f32 	%f89, %f88, 0f3BBB989D, 0f3F000000;
	cvt.sat.f32.f32 	%f90, %f89;
	fma.rm.f32 	%f91, %f90, %f65, %f64;
	add.f32 	%f92, %f91, 0fCB40007F;
	neg.f32 	%f93, %f92;
	fma.rn.f32 	%f94, %f88, 0f3FB8AA3B, %f93;
	fma.rn.f32 	%f95, %f88, 0f32A57060, %f94;
	mov.b32 	%r44, %f91;
	shl.b32 	%r45, %r44, 23;
	mov.b32 	%f96, %r45;
	ex2.approx.ftz.f32 	%f97, %f95;
	mul.f32 	%f98, %f97, %f96;
	mul.f32 	%f99, %f85, %f98;
	sub.f32 	%f100, %f86, %f87;
	fma.rn.f32 	%f101, %f100, 0f3BBB989D, 0f3F000000;
	cvt.sat.f32.f32 	%f102, %f101;
	fma.rm.f32 	%f103, %f102, %f65, %f64;
	add.f32 	%f104, %f103, 0fCB40007F;
	neg.f32 	%f105, %f104;
	fma.rn.f32 	%f106, %f100, 0f3FB8AA3B, %f105;
	fma.rn.f32 	%f107, %f100, 0f32A57060, %f106;
	mov.b32 	%r46, %f103;
	shl.b32 	%r47, %r46, 23;
	mov.b32 	%f108, %r47;
	ex2.approx.ftz.f32 	%f109, %f107;
	fma.rn.f32 	%f110, %f109, %f108, %f99;
	add.s32 	%r48, %r43, %r2;
	mul.wide.u32 	%rd25, %r48, 4;
	add.s64 	%rd26, %rd4, %rd25;
	ld.global.f32 	%f111, [%rd26];
	max.f32 	%f112, %f87, %f111;
	sub.f32 	%f113, %f87, %f112;
	fma.rn.f32 	%f114, %f113, 0f3BBB989D, 0f3F000000;
	cvt.sat.f32.f32 	%f115, %f114;
	fma.rm.f32 	%f116, %f115, %f65, %f64;
	add.f32 	%f117, %f116, 0fCB40007F;
	neg.f32 	%f118, %f117;
	fma.rn.f32 	%f119, %f113, 0f3FB8AA3B, %f118;
	fma.rn.f32 	%f120, %f113, 0f32A57060, %f119;
	mov.b32 	%r49, %f116;
	shl.b32 	%r50, %r49, 23;
	mov.b32 	%f121, %r50;
	ex2.approx.ftz.f32 	%f122, %f120;
	mul.f32 	%f123, %f122, %f121;
	mul.f32 	%f124, %f110, %f123;
	sub.f32 	%f125, %f111, %f112;
	fma.rn.f32 	%f126, %f125, 0f3BBB989D, 0f3F000000;
	cvt.sat.f32.f32 	%f127, %f126;
	fma.rm.f32 	%f128, %f127, %f65, %f64;
	add.f32 	%f129, %f128, 0fCB40007F;
	neg.f32 	%f130, %f129;
	fma.rn.f32 	%f131, %f125, 0f3FB8AA3B, %f130;
	fma.rn.f32 	%f132, %f125, 0f32A57060, %f131;
	mov.b32 	%r51, %f128;
	shl.b32 	%r52, %r51, 23;
	mov.b32 	%f133, %r52;
	ex2.approx.ftz.f32 	%f134, %f132;
	fma.rn.f32 	%f135, %f134, %f133, %f124;
	add.s32 	%r53, %r48, %r2;
	mul.wide.u32 	%rd27, %r53, 4;
	add.s64 	%rd28, %rd4, %rd27;
	ld.global.f32 	%f136, [%rd28];
	max.f32 	%f404, %f112, %f136;
	sub.f32 	%f137, %f112, %f404;
	fma.rn.f32 	%f138, %f137, 0f3BBB989D, 0f3F000000;
	cvt.sat.f32.f32 	%f139, %f138;
	fma.rm.f32 	%f140, %f139, %f65, %f64;
	add.f32 	%f141, %f140, 0fCB40007F;
	neg.f32 	%f142, %f141;
	fma.rn.f32 	%f143, %f137, 0f3FB8AA3B, %f142;
	fma.rn.f32 	%f144, %f137, 0f32A57060, %f143;
	mov.b32 	%r54, %f140;
	shl.b32 	%r55, %r54, 23;
	mov.b32 	%f145, %r55;
	ex2.approx.ftz.f32 	%f146, %f144;
	mul.f32 	%f147, %f146, %f145;
	mul.f32 	%f148, %f135, %f147;
	sub.f32 	%f149, %f136, %f404;
	fma.rn.f32 	%f150, %f149, 0f3BBB989D, 0f3F000000;
	cvt.sat.f32.f32 	%f151, %f150;
	fma.rm.f32 	%f152, %f151, %f65, %f64;
	add.f32 	%f153, %f152, 0fCB40007F;
	neg.f32 	%f154, %f153;
	fma.rn.f32 	%f155, %f149, 0f3FB8AA3B, %f154;
	fma.rn.f32 	%f156, %f149, 0f32A57060, %f155;
	mov.b32 	%r56, %f152;
	shl.b32 	%r57, %r56, 23;
	mov.b32 	%f157, %r57;
	ex2.approx.ftz.f32 	%f158, %f156;
	fma.rn.f32 	%f403, %f158, %f157, %f148;
	add.s32 	%r150, %r53, %r2;
	setp.lt.s32 	%p6, %r150, %r23;
	@%p6 bra 	$L__BB6_5;
$L__BB6_6:
	shl.b32 	%r58, %r155, 3;
	mov.u32 	%r59, shmem;
	add.s32 	%r12, %r59, %r58;
	st.shared.v2.f32 	[%r12], {%f404, %f403};
	setp.lt.u32 	%p7, %r2, 64;
	@%p7 bra 	$L__BB6_11;
	mov.u32 	%r152, %r2;
$L__BB6_8:
	shr.u32 	%r14, %r152, 1;
	bar.sync 	0;
	setp.ge.u32 	%p8, %r155, %r14;
	@%p8 bra 	$L__BB6_10;
	shl.b32 	%r60, %r14, 3;
	add.s32 	%r61, %r12, %r60;
	ld.shared.v2.f32 	{%f159, %f160}, [%r61];
	max.f32 	%f17, %f404, %f159;
	sub.f32 	%f161, %f404, %f17;
	fma.rn.f32 	%f162, %f161, 0f3BBB989D, 0f3F000000;
	cvt.sat.f32.f32 	%f163, %f162;
	mov.f32 	%f164, 0f4B400001;
	mov.f32 	%f165, 0f437C0000;
	fma.rm.f32 	%f166, %f163, %f165, %f164;
	add.f32 	%f167, %f166, 0fCB40007F;
	neg.f32 	%f168, %f167;
	fma.rn.f32 	%f169, %f161, 0f3FB8AA3B, %f168;
	fma.rn.f32 	%f170, %f161, 0f32A57060, %f169;
	mov.b32 	%r62, %f166;
	shl.b32 	%r63, %r62, 23;
	mov.b32 	%f171, %r63;
	ex2.approx.ftz.f32 	%f172, %f170;
	mul.f32 	%f173, %f172, %f171;
	sub.f32 	%f174, %f159, %f17;
	fma.rn.f32 	%f175, %f174, 0f3BBB989D, 0f3F000000;
	cvt.sat.f32.f32 	%f176, %f175;
	fma.rm.f32 	%f177, %f176, %f165, %f164;
	add.f32 	%f178, %f177, 0fCB40007F;
	neg.f32 	%f179, %f178;
	fma.rn.f32 	%f180, %f174, 0f3FB8AA3B, %f179;
	fma.rn.f32 	%f181, %f174, 0f32A57060, %f180;
	mov.b32 	%r64, %f177;
	shl.b32 	%r65, %r64, 23;
	mov.b32 	%f182, %r65;
	ex2.approx.ftz.f32 	%f183, %f181;
	mul.f32 	%f184, %f183, %f182;
	mul.f32 	%f185, %f160, %f184;
	fma.rn.f32 	%f403, %f403, %f173, %f185;
	st.shared.v2.f32 	[%r12], {%f17, %f403};
	mov.f32 	%f404, %f17;
$L__BB6_10:
	setp.gt.u32 	%p9, %r152, 127;
	mov.u32 	%r152, %r14;
	@%p9 bra 	$L__BB6_8;
$L__BB6_11:
	setp.gt.u32 	%p10, %r155, 31;
	@%p10 bra 	$L__BB6_14;
	mov.b32 	%r86, %f403;
	mov.b32 	%r87, %f404;
	mov.b64 	%rd29, {%r87, %r86};
	// begin inline asm
	mov.b64 {%r66,%r67}, %rd29;
	// end inline asm
	shfl.sync.down.b32	%r69|%p11, %r67, 16, 31, -1;
	shfl.sync.down.b32	%r68|%p12, %r66, 16, 31, -1;
	// begin inline asm
	mov.b64 %rd30, {%r68,%r69};
	// end inline asm
	mov.b64 	{%r88, %r89}, %rd30;
	mov.b32 	%f186, %r89;
	mov.b32 	%f187, %r88;
	max.f32 	%f188, %f404, %f187;
	sub.f32 	%f189, %f404, %f188;
	fma.rn.f32 	%f190, %f189, 0f3BBB989D, 0f3F000000;
	cvt.sat.f32.f32 	%f191, %f190;
	mov.f32 	%f192, 0f4B400001;
	mov.f32 	%f193, 0f437C0000;
	fma.rm.f32 	%f194, %f191, %f193, %f192;
	add.f32 	%f195, %f194, 0fCB40007F;
	neg.f32 	%f196, %f195;
	fma.rn.f32 	%f197, %f189, 0f3FB8AA3B, %f196;
	fma.rn.f32 	%f198, %f189, 0f32A57060, %f197;
	mov.b32 	%r90, %f194;
	shl.b32 	%r91, %r90, 23;
	mov.b32 	%f199, %r91;
	ex2.approx.ftz.f32 	%f200, %f198;
	mul.f32 	%f201, %f200, %f199;
	sub.f32 	%f202, %f187, %f188;
	fma.rn.f32 	%f203, %f202, 0f3BBB989D, 0f3F000000;
	cvt.sat.f32.f32 	%f204, %f203;
	fma.rm.f32 	%f205, %f204, %f193, %f192;
	add.f32 	%f206, %f205, 0fCB40007F;
	neg.f32 	%f207, %f206;
	fma.rn.f32 	%f208, %f202, 0f3FB8AA3B, %f207;
	fma.rn.f32 	%f209, %f202, 0f32A57060, %f208;
	mov.b32 	%r92, %f205;
	shl.b32 	%r93, %r92, 23;
	mov.b32 	%f210, %r93;
	ex2.approx.ftz.f32 	%f211, %f209;
	mul.f32 	%f212, %f211, %f210;
	mul.f32 	%f213, %f186, %f212;
	fma.rn.f32 	%f214, %f403, %f201, %f213;
	mov.b32 	%r94, %f214;
	mov.b32 	%r95, %f188;
	mov.b64 	%rd31, {%r95, %r94};
	// begin inline asm
	mov.b64 {%r70,%r71}, %rd31;
	// end inline asm
	shfl.sync.down.b32	%r73|%p13, %r71, 8, 31, -1;
	shfl.sync.down.b32	%r72|%p14, %r70, 8, 31, -1;
	// begin inline asm
	mov.b64 %rd32, {%r72,%r73};
	// end inline asm
	mov.b64 	{%r96, %r97}, %rd32;
	mov.b32 	%f215, %r97;
	mov.b32 	%f216, %r96;
	max.f32 	%f217, %f188, %f216;
	sub.f32 	%f218, %f188, %f217;
	fma.rn.f32 	%f219, %f218, 0f3BBB989D, 0f3F000000;
	cvt.sat.f32.f32 	%f220, %f219;
	fma.rm.f32 	%f221, %f220, %f193, %f192;
	add.f32 	%f222, %f221, 0fCB40007F;
	neg.f32 	%f223, %f222;
	fma.rn.f32 	%f224, %f218, 0f3FB8AA3B, %f223;
	fma.rn.f32 	%f225, %f218, 0f32A57060, %f224;
	mov.b32 	%r98, %f221;
	shl.b32 	%r99, %r98, 23;
	mov.b32 	%f226, %r99;
	ex2.approx.ftz.f32 	%f227, %f225;
	mul.f32 	%f228, %f227, %f226;
	sub.f32 	%f229, %f216, %f217;
	fma.rn.f32 	%f230, %f229, 0f3BBB989D, 0f3F000000;
	cvt.sat.f32.f32 	%f231, %f230;
	fma.rm.f32 	%f232, %f231, %f193, %f192;
	add.f32 	%f233, %f232, 0fCB40007F;
	neg.f32 	%f234, %f233;
	fma.rn.f32 	%f235, %f229, 0f3FB8AA3B, %f234;
	fma.rn.f32 	%f236, %f229, 0f32A57060, %f235;
	mov.b32 	%r100, %f232;
	shl.b32 	%r101, %r100, 23;
	mov.b32 	%f237, %r101;
	ex2.approx.ftz.f32 	%f238, %f236;
	mul.f32 	%f239, %f238, %f237;
	mul.f32 	%f240, %f215, %f239;
	fma.rn.f32 	%f241, %f214, %f228, %f240;
	mov.b32 	%r102, %f241;
	mov.b32 	%r103, %f217;
	mov.b64 	%rd33, {%r103, %r102};
	// begin inline asm
	mov.b64 {%r74,%r75}, %rd33;
	// end inline asm
	shfl.sync.down.b32	%r77|%p15, %r75, 4, 31, -1;
	shfl.sync.down.b32	%r76|%p16, %r74, 4, 31, -1;
	// begin inline asm
	mov.b64 %rd34, {%r76,%r77};
	// end inline asm
	mov.b64 	{%r104, %r105}, %rd34;
	mov.b32 	%f242, %r105;
	mov.b32 	%f243, %r104;
	max.f32 	%f244, %f217, %f243;
	sub.f32 	%f245, %f217, %f244;
	fma.rn.f32 	%f246, %f245, 0f3BBB989D, 0f3F000000;
	cvt.sat.f32.f32 	%f247, %f246;
	fma.rm.f32 	%f248, %f247, %f193, %f192;
	add.f32 	%f249, %f248, 0fCB40007F;
	neg.f32 	%f250, %f249;
	fma.rn.f32 	%f251, %f245, 0f3FB8AA3B, %f250;
	fma.rn.f32 	%f252, %f245, 0f32A57060, %f251;
	mov.b32 	%r106, %f248;
	shl.b32 	%r107, %r106, 23;
	mov.b32 	%f253, %r107;
	ex2.approx.ftz.f32 	%f254, %f252;
	mul.f32 	%f255, %f254, %f253;
	sub.f32 	%f256, %f243, %f244;
	fma.rn.f32 	%f257, %f256, 0f3BBB989D, 0f3F000000;
	cvt.sat.f32.f32 	%f258, %f257;
	fma.rm.f32 	%f259, %f258, %f193, %f192;
	add.f32 	%f260, %f259, 0fCB40007F;
	neg.f32 	%f261, %f260;
	fma.rn.f32 	%f262, %f256, 0f3FB8AA3B, %f261;
	fma.rn.f32 	%f263, %f256, 0f32A57060, %f262;
	mov.b32 	%r108, %f259;
	shl.b32 	%r109, %r108, 23;
	mov.b32 	%f264, %r109;
	ex2.approx.ftz.f32 	%f265, %f263;
	mul.f32 	%f266, %f265, %f264;
	mul.f32 	%f267, %f242, %f266;
	fma.rn.f32 	%f268, %f241, %f255, %f267;
	mov.b32 	%r110, %f268;
	mov.b32 	%r111, %f244;
	mov.b64 	%rd35, {%r111, %r110};
	// begin inline asm
	mov.b64 {%r78,%r79}, %rd35;
	// end inline asm
	shfl.sync.down.b32	%r81|%p17, %r79, 2, 31, -1;
	shfl.sync.down.b32	%r80|%p18, %r78, 2, 31, -1;
	// begin inline asm
	mov.b64 %rd36, {%r80,%r81};
	// end inline asm
	mov.b64 	{%r112, %r113}, %rd36;
	mov.b32 	%f269, %r113;
	mov.b32 	%f270, %r112;
	max.f32 	%f271, %f244, %f270;
	sub.f32 	%f272, %f244, %f271;
	fma.rn.f32 	%f273, %f272, 0f3BBB989D, 0f3F000000;
	cvt.sat.f32.f32 	%f274, %f273;
	fma.rm.f32 	%f275, %f274, %f193, %f192;
	add.f32 	%f276, %f275, 0fCB40007F;
	neg.f32 	%f277, %f276;
	fma.rn.f32 	%f278, %f272, 0f3FB8AA3B, %f277;
	fma.rn.f32 	%f279, %f272, 0f32A57060, %f278;
	mov.b32 	%r114, %f275;
	shl.b32 	%r115, %r114, 23;
	mov.b32 	%f280, %r115;
	ex2.approx.ftz.f32 	%f281, %f279;
	mul.f32 	%f282, %f281, %f280;
	sub.f32 	%f283, %f270, %f271;
	fma.rn.f32 	%f284, %f283, 0f3BBB989D, 0f3F000000;
	cvt.sat.f32.f32 	%f285, %f284;
	fma.rm.f32 	%f286, %f285, %f193, %f192;
	add.f32 	%f287, %f286, 0fCB40007F;
	neg.f32 	%f288, %f287;
	fma.rn.f32 	%f289, %f283, 0f3FB8AA3B, %f288;
	fma.rn.f32 	%f290, %f283, 0f32A57060, %f289;
	mov.b32 	%r116, %f286;
	shl.b32 	%r117, %r116, 23;
	mov.b32 	%f291, %r117;
	ex2.approx.ftz.f32 	%f292, %f290;
	mul.f32 	%f293, %f292, %f291;
	mul.f32 	%f294, %f269, %f293;
	fma.rn.f32 	%f295, %f268, %f282, %f294;
	mov.b32 	%r118, %f295;
	mov.b32 	%r119, %f271;
	mov.b64 	%rd37, {%r119, %r118};
	// begin inline asm
	mov.b64 {%r82,%r83}, %rd37;
	// end inline asm
	shfl.sync.down.b32	%r85|%p19, %r83, 1, 31, -1;
	shfl.sync.down.b32	%r84|%p20, %r82, 1, 31, -1;
	// begin inline asm
	mov.b64 %rd38, {%r84,%r85};
	// end inline asm
	mov.b64 	{%r120, %r121}, %rd38;
	mov.b32 	%f296, %r121;
	mov.b32 	%f297, %r120;
	max.f32 	%f23, %f271, %f297;
	sub.f32 	%f298, %f271, %f23;
	fma.rn.f32 	%f299, %f298, 0f3BBB989D, 0f3F000000;
	cvt.sat.f32.f32 	%f300, %f299;
	fma.rm.f32 	%f301, %f300, %f193, %f192;
	add.f32 	%f302, %f301, 0fCB40007F;
	neg.f32 	%f303, %f302;
	fma.rn.f32 	%f304, %f298, 0f3FB8AA3B, %f303;
	fma.rn.f32 	%f305, %f298, 0f32A57060, %f304;
	mov.b32 	%r122, %f301;
	shl.b32 	%r123, %r122, 23;
	mov.b32 	%f306, %r123;
	ex2.approx.ftz.f32 	%f307, %f305;
	mul.f32 	%f308, %f307, %f306;
	sub.f32 	%f309, %f297, %f23;
	fma.rn.f32 	%f310, %f309, 0f3BBB989D, 0f3F000000;
	cvt.sat.f32.f32 	%f311, %f310;
	fma.rm.f32 	%f312, %f311, %f193, %f192;
	add.f32 	%f313, %f312, 0fCB40007F;
	neg.f32 	%f314, %f313;
	fma.rn.f32 	%f315, %f309, 0f3FB8AA3B, %f314;
	fma.rn.f32 	%f316, %f309, 0f32A57060, %f315;
	mov.b32 	%r124, %f312;
	shl.b32 	%r125, %r124, 23;
	mov.b32 	%f317, %r125;
	ex2.approx.ftz.f32 	%f318, %f316;
	mul.f32 	%f319, %f318, %f317;
	mul.f32 	%f320, %f296, %f319;
	fma.rn.f32 	%f24, %f295, %f308, %f320;
	setp.ne.s32 	%p21, %r155, 0;
	@%p21 bra 	$L__BB6_14;
	st.shared.v2.f32 	[shmem], {%f23, %f24};
$L__BB6_14:
	setp.ge.s32 	%p22, %r155, %r23;
	bar.sync 	0;
	ld.shared.v2.f32 	{%f25, %f321}, [shmem];
	rcp.rn.f32 	%f26, %f321;
	@%p22 bra 	$L__BB6_20;
	add.s32 	%r126, %r155, %r2;
	max.s32 	%r127, %r23, %r126;
	setp.lt.s32 	%p23, %r126, %r23;
	selp.u32 	%r128, 1, 0, %p23;
	add.s32 	%r129, %r126, %r128;
	sub.s32 	%r130, %r127, %r129;
	div.u32 	%r131, %r130, %r2;
	add.s32 	%r15, %r131, %r128;
	and.b32  	%r132, %r15, 3;
	setp.eq.s32 	%p24, %r132, 3;
	@%p24 bra 	$L__BB6_18;
	add.s32 	%r133, %r15, 1;
	and.b32  	%r134, %r133, 3;
	mul.wide.u32 	%rd39, %r155, 4;
	add.s64 	%rd9, %rd1, %rd39;
	shl.b64 	%rd67, %rd3, 2;
	mul.wide.u32 	%rd11, %r2, 4;
	add.s64 	%rd12, %rd2, %rd39;
	neg.s32 	%r153, %r134;
	mad.lo.s32 	%r155, %r2, %r134, %r155;
$L__BB6_17:
	.pragma "nounroll";
	add.s64 	%rd40, %rd12, %rd67;
	ld.global.f32 	%f322, [%rd40];
	sub.f32 	%f323, %f322, %f25;
	fma.rn.f32 	%f324, %f323, 0f3BBB989D, 0f3F000000;
	cvt.sat.f32.f32 	%f325, %f324;
	mov.f32 	%f326, 0f4B400001;
	mov.f32 	%f327, 0f437C0000;
	fma.rm.f32 	%f328, %f325, %f327, %f326;
	add.f32 	%f329, %f328, 0fCB40007F;
	neg.f32 	%f330, %f329;
	fma.rn.f32 	%f331, %f323, 0f3FB8AA3B, %f330;
	fma.rn.f32 	%f332, %f323, 0f32A57060, %f331;
	mov.b32 	%r135, %f328;
	shl.b32 	%r136, %r135, 23;
	mov.b32 	%f333, %r136;
	ex2.approx.ftz.f32 	%f334, %f332;
	mul.f32 	%f335, %f334, %f333;
	mul.f32 	%f336, %f26, %f335;
	add.s64 	%rd41, %rd9, %rd67;
	st.global.f32 	[%rd41], %f336;
	add.s64 	%rd67, %rd67, %rd11;
	add.s32 	%r153, %r153, 1;
	setp.ne.s32 	%p25, %r153, 0;
	@%p25 bra 	$L__BB6_17;
$L__BB6_18:
	setp.lt.u32 	%p26, %r15, 3;
	@%p26 bra 	$L__BB6_20;
$L__BB6_19:
	cvt.u64.u32 	%rd42, %r155;
	mul.wide.u32 	%rd43, %r155, 4;
	add.s64 	%rd44, %rd4, %rd43;
	ld.global.f32 	%f337, [%rd44];
	sub.f32 	%f338, %f337, %f25;
	fma.rn.f32 	%f339, %f338, 0f3BBB989D, 0f3F000000;
	cvt.sat.f32.f32 	%f340, %f339;
	mov.f32 	%f341, 0f4B400001;
	mov.f32 	%f342, 0f437C0000;
	fma.rm.f32 	%f343, %f340, %f342, %f341;
	add.f32 	%f344, %f343, 0fCB40007F;
	neg.f32 	%f345, %f344;
	fma.rn.f32 	%f346, %f338, 0f3FB8AA3B, %f345;
	fma.rn.f32 	%f347, %f338, 0f32A57060, %f346;
	mov.b32 	%r137, %f343;
	shl.b32 	%r138, %r137, 23;
	mov.b32 	%f348, %r138;
	ex2.approx.ftz.f32 	%f349, %f347;
	mul.f32 	%f350, %f349, %f348;
	mul.f32 	%f351, %f26, %f350;
	add.s64 	%rd45, %rd42, %rd3;
	shl.b64 	%rd46, %rd45, 2;
	add.s64 	%rd47, %rd1, %rd46;
	st.global.f32 	[%rd47], %f351;
	add.s32 	%r139, %r155, %r2;
	cvt.u64.u32 	%rd48, %r139;
	mul.wide.u32 	%rd49, %r139, 4;
	add.s64 	%rd50, %rd4, %rd49;
	ld.global.f32 	%f352, [%rd50];
	sub.f32 	%f353, %f352, %f25;
	fma.rn.f32 	%f354, %f353, 0f3BBB989D, 0f3F000000;
	cvt.sat.f32.f32 	%f355, %f354;
	fma.rm.f32 	%f356, %f355, %f342, %f341;
	add.f32 	%f357, %f356, 0fCB40007F;
	neg.f32 	%f358, %f357;
	fma.rn.f32 	%f359, %f353, 0f3FB8AA3B, %f358;
	fma.rn.f32 	%f360, %f353, 0f32A57060, %f359;
	mov.b32 	%r140, %f356;
	shl.b32 	%r141, %r140, 23;
	mov.b32 	%f361, %r141;
	ex2.approx.ftz.f32 	%f362, %f360;
	mul.f32 	%f363, %f362, %f361;
	mul.f32 	%f364, %f26, %f363;
	add.s64 	%rd51, %rd48, %rd3;
	shl.b64 	%rd52, %rd51, 2;
	add.s64 	%rd53, %rd1, %rd52;
	st.global.f32 	[%rd53], %f364;
	add.s32 	%r142, %r139, %r2;
	cvt.u64.u32 	%rd54, %r142;
	mul.wide.u32 	%rd55, %r142, 4;
	add.s64 	%rd56, %rd4, %rd55;
	ld.global.f32 	%f365, [%rd56];
	sub.f32 	%f366, %f365, %f25;
	fma.rn.f32 	%f367, %f366, 0f3BBB989D, 0f3F000000;
	cvt.sat.f32.f32 	%f368, %f367;
	fma.rm.f32 	%f369, %f368, %f342, %f341;
	add.f32 	%f370, %f369, 0fCB40007F;
	neg.f32 	%f371, %f370;
	fma.rn.f32 	%f372, %f366, 0f3FB8AA3B, %f371;
	fma.rn.f32 	%f373, %f366, 0f32A57060, %f372;
	mov.b32 	%r143, %f369;
	shl.b32 	%r144, %r143, 23;
	mov.b32 	%f374, %r144;
	ex2.approx.ftz.f32 	%f375, %f373;
	mul.f32 	%f376, %f375, %f374;
	mul.f32 	%f377, %f26, %f376;
	add.s64 	%rd57, %rd54, %rd3;
	shl.b64 	%rd58, %rd57, 2;
	add.s64 	%rd59, %rd1, %rd58;
	st.global.f32 	[%rd59], %f377;
	add.s32 	%r145, %r142, %r2;
	cvt.u64.u32 	%rd60, %r145;
	mul.wide.u32 	%rd61, %r145, 4;
	add.s64 	%rd62, %rd4, %rd61;
	ld.global.f32 	%f378, [%rd62];
	sub.f32 	%f379, %f378, %f25;
	fma.rn.f32 	%f380, %f379, 0f3BBB989D, 0f3F000000;
	cvt.sat.f32.f32 	%f381, %f380;
	fma.rm.f32 	%f382, %f381, %f342, %f341;
	add.f32 	%f383, %f382, 0fCB40007F;
	neg.f32 	%f384, %f383;
	fma.rn.f32 	%f385, %f379, 0f3FB8AA3B, %f384;
	fma.rn.f32 	%f386, %f379, 0f32A57060, %f385;
	mov.b32 	%r146, %f382;
	shl.b32 	%r147, %r146, 23;
	mov.b32 	%f387, %r147;
	ex2.approx.ftz.f32 	%f388, %f386;
	mul.f32 	%f389, %f388, %f387;
	mul.f32 	%f390, %f26, %f389;
	add.s64 	%rd63, %rd60, %rd3;
	shl.b64 	%rd64, %rd63, 2;
	add.s64 	%rd65, %rd1, %rd64;
	st.global.f32 	[%rd65], %f390;
	add.s32 	%r155, %r145, %r2;
	setp.lt.s32 	%p27, %r155, %r23;
	@%p27 bra 	$L__BB6_19;
$L__BB6_20:
	ret;

}
	// .globl	_Z33softmax_online_split_pass1_kernelPKfPfiii
.visible .entry _Z33softmax_online_split_pass1_kernelPKfPfiii(
	.param .u64 .ptr .align 1 _Z33softmax_online_split_pass1_kernelPKfPfiii_param_0,
	.param .u64 .ptr .align 1 _Z33softmax_online_split_pass1_kernelPKfPfiii_param_1,
	.param .u32 _Z33softmax_online_split_pass1_kernelPKfPfiii_param_2,
	.param .u32 _Z33softmax_online_split_pass1_kernelPKfPfiii_param_3,
	.param .u32 _Z33softmax_online_split_pass1_kernelPKfPfiii_param_4
)
{
	.reg .pred 	%p<24>;
	.reg .b32 	%r<138>;
	.reg .b32 	%f<364>;
	.reg .b64 	%rd<47>;

	ld.param.u64 	%rd11, [_Z33softmax_online_split_pass1_kernelPKfPfiii_param_0];
	ld.param.u64 	%rd12, [_Z33softmax_online_split_pass1_kernelPKfPfiii_param_1];
	ld.param.u32 	%r16, [_Z33softmax_online_split_pass1_kernelPKfPfiii_param_3];
	ld.param.u32 	%r17, [_Z33softmax_online_split_pass1_kernelPKfPfiii_param_4];
	cvta.to.global.u64 	%rd1, %rd11;
	cvta.to.global.u64 	%rd13, %rd12;
	mov.u32 	%r1, %tid.x;
	mov.u32 	%r137, %ntid.x;
	mov.u32 	%r18, %ctaid.x;
	mov.u32 	%r19, %ctaid.y;
	mul.lo.s32 	%r20, %r17, %r18;
	mad.lo.s32 	%r21, %r16, %r19, %r20;
	cvt.s64.s32 	%rd2, %r21;
	shl.b32 	%r22, %r19, 1;
	mul.wide.u32 	%rd14, %r22, 4;
	add.s64 	%rd3, %rd13, %rd14;
	sub.s32 	%r23, %r16, %r20;
	min.s32 	%r3, %r17, %r23;
	setp.ge.s32 	%p1, %r1, %r3;
	mov.f32 	%f361, 0fFF7FFFFF;
	mov.f32 	%f360, 0f3F800000;
	@%p1 bra 	$L__BB7_6;
	add.s32 	%r24, %r1, %r137;
	max.u32 	%r25, %r3, %r24;
	setp.lt.u32 	%p2, %r24, %r3;
	selp.u32 	%r26, 1, 0, %p2;
	add.s32 	%r27, %r24, %r26;
	sub.s32 	%r28, %r25, %r27;
	div.u32 	%r29, %r28, %r137;
	add.s32 	%r4, %r29, %r26;
	and.b32  	%r30, %r4, 3;
	setp.eq.s32 	%p3, %r30, 3;
	mov.f32 	%f360, 0f3F800000;
	mov.f32 	%f361, 0fFF7FFFFF;
	mov.u32 	%r135, %r1;
	@%p3 bra 	$L__BB7_4;
	cvt.u64.u32 	%rd15, %r1;
	add.s64 	%rd16, %rd2, %rd15;
	shl.b64 	%rd17, %rd16, 2;
	add.s64 	%rd45, %rd1, %rd17;
	mul.wide.u32 	%rd5, %r137, 4;
	add.s32 	%r31, %r4, 1;
	and.b32  	%r32, %r31, 3;
	neg.s32 	%r133, %r32;
	mov.f32 	%f360, 0f3F800000;
	mov.f32 	%f348, 0fFF7FFFFF;
	mov.u32 	%r135, %r1;
$L__BB7_3:
	.pragma "nounroll";
	ld.global.f32 	%f32, [%rd45];
	max.f32 	%f361, %f348, %f32;
	sub.f32 	%f33, %f348, %f361;
	fma.rn.f32 	%f34, %f33, 0f3BBB989D, 0f3F000000;
	cvt.sat.f32.f32 	%f35, %f34;
	mov.f32 	%f36, 0f4B400001;
	mov.f32 	%f37, 0f437C0000;
	fma.rm.f32 	%f38, %f35, %f37, %f36;
	add.f32 	%f39, %f38, 0fCB40007F;
	neg.f32 	%f40, %f39;
	fma.rn.f32 	%f41, %f33, 0f3FB8AA3B, %f40;
	fma.rn.f32 	%f42, %f33, 0f32A57060, %f41;
	mov.b32 	%r33, %f38;
	shl.b32 	%r34, %r33, 23;
	mov.b32 	%f43, %r34;
	ex2.approx.ftz.f32 	%f44, %f42;
	mul.f32 	%f45, %f44, %f43;
	mul.f32 	%f46, %f360, %f45;
	sub.f32 	%f47, %f32, %f361;
	fma.rn.f32 	%f48, %f47, 0f3BBB989D, 0f3F000000;
	cvt.sat.f32.f32 	%f49, %f48;
	fma.rm.f32 	%f50, %f49, %f37, %f36;
	add.f32 	%f51, %f50, 0fCB40007F;
	neg.f32 	%f52, %f51;
	fma.rn.f32 	%f53, %f47, 0f3FB8AA3B, %f52;
	fma.rn.f32 	%f54, %f47, 0f32A57060, %f53;
	mov.b32 	%r35, %f50;
	shl.b32 	%r36, %r35, 23;
	mov.b32 	%f55, %r36;
	ex2.approx.ftz.f32 	%f56, %f54;
	fma.rn.f32 	%f360, %f56, %f55, %f46;
	add.s32 	%r135, %r135, %r137;
	add.s64 	%rd45, %rd45, %rd5;
	add.s32 	%r133, %r133, 1;
	setp.ne.s32 	%p4, %r133, 0;
	mov.f32 	%f348, %f361;
	@%p4 bra 	$L__BB7_3;
$L__BB7_4:
	setp.lt.u32 	%p5, %r4, 3;
	@%p5 bra 	$L__BB7_6;
$L__BB7_5:
	cvt.u64.u32 	%rd18, %r135;
	add.s64 	%rd19, %rd18, %rd2;
	shl.b64 	%rd20, %rd19, 2;
	add.s64 	%rd21, %rd1, %rd20;
	ld.global.f32 	%f57, [%rd21];
	max.f32 	%f58, %f361, %f57;
	sub.f32 	%f59, %f361, %f58;
	fma.rn.f32 	%f60, %f59, 0f3BBB989D, 0f3F000000;
	cvt.sat.f32.f32 	%f61, %f60;
	mov.f32 	%f62, 0f4B400001;
	mov.f32 	%f63, 0f437C0000;
	fma.rm.f32 	%f64, %f61, %f63, %f62;
	add.f32 	%f65, %f64, 0fCB40007F;
	neg.f32 	%f66, %f65;
	fma.rn.f32 	%f67, %f59, 0f3FB8AA3B, %f66;
	fma.rn.f32 	%f68, %f59, 0f32A57060, %f67;
	mov.b32 	%r37, %f64;
	shl.b32 	%r38, %r37, 23;
	mov.b32 	%f69, %r38;
	ex2.approx.ftz.f32 	%f70, %f68;
	mul.f32 	%f71, %f70, %f69;
	mul.f32 	%f72, %f360, %f71;
	sub.f32 	%f73, %f57, %f58;
	fma.rn.f32 	%f74, %f73, 0f3BBB989D, 0f3F000000;
	cvt.sat.f32.f32 	%f75, %f74;
	fma.rm.f32 	%f76, %f75, %f63, %f62;
	add.f32 	%f77, %f76, 0fCB40007F;
	neg.f32 	%f78, %f77;
	fma.rn.f32 	%f79, %f73, 0f3FB8AA3B, %f78;
	fma.rn.f32 	%f80, %f73, 0f32A57060, %f79;
	mov.b32 	%r39, %f76;
	shl.b32 	%r40, %r39, 23;
	mov.b32 	%f81, %r40;
	ex2.approx.ftz.f32 	%f82, %f80;
	fma.rn.f32 	%f83, %f82, %f81, %f72;
	add.s32 	%r41, %r135, %r137;
	cvt.u64.u32 	%rd22, %r41;
	add.s64 	%rd23, %rd22, %rd2;
	shl.b64 	%rd24, %rd23, 2;
	add.s64 	%rd25, %rd1, %rd24;
	ld.global.f32 	%f84, [%rd25];
	max.f32 	%f85, %f58, %f84;
	sub.f32 	%f86, %f58, %f85;
	fma.rn.f32 	%f87, %f86, 0f3BBB989D, 0f3F000000;
	cvt.sat.f32.f32 	%f88, %f87;
	fma.rm.f32 	%f89, %f88, %f63, %f62;
	add.f32 	%f90, %f89, 0fCB40007F;
	neg.f32 	%f91, %f90;
	fma.rn.f32 	%f92, %f86, 0f3FB8AA3B, %f91;
	fma.rn.f32 	%f93, %f86, 0f32A57060, %f92;
	mov.b32 	%r42, %f89;
	shl.b32 	%r43, %r42, 23;
	mov.b32 	%f94, %r43;
	ex2.approx.ftz.f32 	%f95, %f93;
	mul.f32 	%f96, %f95, %f94;
	mul.f32 	%f97, %f83, %f96;
	sub.f32 	%f98, %f84, %f85;
	fma.rn.f32 	%f99, %f98, 0f3BBB989D, 0f3F000000;
	cvt.sat.f32.f32 	%f100, %f99;
	fma.rm.f32 	%f101, %f100, %f63, %f62;
	add.f32 	%f102, %f101, 0fCB40007F;
	neg.f32 	%f103, %f102;
	fma.rn.f32 	%f104, %f98, 0f3FB8AA3B, %f103;
	fma.rn.f32 	%f105, %f98, 0f32A57060, %f104;
	mov.b32 	%r44, %f101;
	shl.b32 	%r45, %r44, 23;
	mov.b32 	%f106, %r45;
	ex2.approx.ftz.f32 	%f107, %f105;
	fma.rn.f32 	%f108, %f107, %f106, %f97;
	add.s32 	%r46, %r41, %r137;
	cvt.u64.u32 	%rd26, %r46;
	add.s64 	%rd27, %rd26, %rd2;
	shl.b64 	%rd28, %rd27, 2;
	add.s64 	%rd29, %rd1, %rd28;
	ld.global.f32 	%f109, [%rd29];
	max.f32 	%f110, %f85, %f109;
	sub.f32 	%f111, %f85, %f110;
	fma.rn.f32 	%f112, %f111, 0f3BBB989D, 0f3F000000;
	cvt.sat.f32.f32 	%f113, %f112;
	fma.rm.f32 	%f114, %f113, %f63, %f62;
	add.f32 	%f115, %f114, 0fCB40007F;
	neg.f32 	%f116, %f115;
	fma.rn.f32 	%f117, %f111, 0f3FB8AA3B, %f116;
	fma.rn.f32 	%f118, %f111, 0f32A57060, %f117;
	mov.b32 	%r47, %f114;
	shl.b32 	%r48, %r47, 23;
	mov.b32 	%f119, %r48;
	ex2.approx.ftz.f32 	%f120, %f118;
	mul.f32 	%f121, %f120, %f119;
	mul.f32 	%f122, %f108, %f121;
	sub.f32 	%f123, %f109, %f110;
	fma.rn.f32 	%f124, %f123, 0f3BBB989D, 0f3F000000;
	cvt.sat.f32.f32 	%f125, %f124;
	fma.rm.f32 	%f126, %f125, %f63, %f62;
	add.f32 	%f127, %f126, 0fCB40007F;
	neg.f32 	%f128, %f127;
	fma.rn.f32 	%f129, %f123, 0f3FB8AA3B, %f128;
	fma.rn.f32 	%f130, %f123, 0f32A57060, %f129;
	mov.b32 	%r49, %f126;
	shl.b32 	%r50, %r49, 23;
	mov.b32 	%f131, %r50;
	ex2.approx.ftz.f32 	%f132, %f130;
	fma.rn.f32 	%f133, %f132, %f131, %f122;
	add.s32 	%r51, %r46, %r137;
	cvt.u64.u32 	%rd30, %r51;
	add.s64 	%rd31, %rd30, %rd2;
	shl.b64 	%rd32, %rd31, 2;
	add.s64 	%rd33, %rd1, %rd32;
	ld.global.f32 	%f134, [%rd33];
	max.f32 	%f361, %f110, %f134;
	sub.f32 	%f135, %f110, %f361;
	fma.rn.f32 	%f136, %f135, 0f3BBB989D, 0f3F000000;
	cvt.sat.f32.f32 	%f137, %f136;
	fma.rm.f32 	%f138, %f137, %f63, %f62;
	add.f32 	%f139, %f138, 0fCB40007F;
	neg.f32 	%f140, %f139;
	fma.rn.f32 	%f141, %f135, 0f3FB8AA3B, %f140;
	fma.rn.f32 	%f142, %f135, 0f32A57060, %f141;
	mov.b32 	%r52, %f138;
	shl.b32 	%r53, %r52, 23;
	mov.b32 	%f143, %r53;
	ex2.approx.ftz.f32 	%f144, %f142;
	mul.f32 	%f145, %f144, %f143;
	mul.f32 	%f146, %f133, %f145;
	sub.f32 	%f147, %f134, %f361;
	fma.rn.f32 	%f148, %f147, 0f3BBB989D, 0f3F000000;
	cvt.sat.f32.f32 	%f149, %f148;
	fma.rm.f32 	%f150, %f149, %f63, %f62;
	add.f32 	%f151, %f150, 0fCB40007F;
	neg.f32 	%f152, %f151;
	fma.rn.f32 	%f153, %f147, 0f3FB8AA3B, %f152;
	fma.rn.f32 	%f154, %f147, 0f32A57060, %f153;
	mov.b32 	%r54, %f150;
	shl.b32 	%r55, %r54, 23;
	mov.b32 	%f155, %r55;
	ex2.approx.ftz.f32 	%f156, %f154;
	fma.rn.f32 	%f360, %f156, %f155, %f146;
	add.s32 	%r135, %r51, %r137;
	setp.lt.s32 	%p6, %r135, %r3;
	@%p6 bra 	$L__BB7_5;
$L__BB7_6:
	shl.b32 	%r56, %r1, 3;
	mov.u32 	%r57, shmem;
	add.s32 	%r13, %r57, %r56;
	st.shared.v2.f32 	[%r13], {%f361, %f360};
	setp.lt.u32 	%p7, %r137, 64;
	@%p7 bra 	$L__BB7_10;
$L__BB7_7:
	shr.u32 	%r15, %r137, 1;
	bar.sync 	0;
	setp.ge.u32 	%p8, %r1, %r15;
	@%p8 bra 	$L__BB7_9;
	shl.b32 	%r58, %r15, 3;
	add.s32 	%r59, %r13, %r58;
	ld.shared.v2.f32 	{%f157, %f158}, [%r59];
	max.f32 	%f17, %f361, %f157;
	sub.f32 	%f159, %f361, %f17;
	fma.rn.f32 	%f160, %f159, 0f3BBB989D, 0f3F000000;
	cvt.sat.f32.f32 	%f161, %f160;
	mov.f32 	%f162, 0f4B400001;
	mov.f32 	%f163, 0f437C0000;
	fma.rm.f32 	%f164, %f161, %f163, %f162;
	add.f32 	%f165, %f164, 0fCB40007F;
	neg.f32 	%f166, %f165;
	fma.rn.f32 	%f167, %f159, 0f3FB8AA3B, %f166;
	fma.rn.f32 	%f168, %f159, 0f32A57060, %f167;
	mov.b32 	%r60, %f164;
	shl.b32 	%r61, %r60, 23;
	mov.b32 	%f169, %r61;
	ex2.approx.ftz.f32 	%f170, %f168;
	mul.f32 	%f171, %f170, %f169;
	sub.f32 	%f172, %f157, %f17;
	fma.rn.f32 	%f173, %f172, 0f3BBB989D, 0f3F000000;
	cvt.sat.f32.f32 	%f174, %f173;
	fma.rm.f32 	%f175, %f174, %f163, %f162;
	add.f32 	%f176, %f175, 0fCB40007F;
	neg.f32 	%f177, %f176;
	fma.rn.f32 	%f178, %f172, 0f3FB8AA3B, %f177;
	fma.rn.f32 	%f179, %f172, 0f32A57060, %f178;
	mov.b32 	%r62, %f175;
	shl.b32 	%r63, %r62, 23;
	mov.b32 	%f180, %r63;
	ex2.approx.ftz.f32 	%f181, %f179;
	mul.f32 	%f182, %f181, %f180;
	mul.f32 	%f183, %f158, %f182;
	fma.rn.f32 	%f360, %f360, %f171, %f183;
	st.shared.v2.f32 	[%r13], {%f17, %f360};
	mov.f32 	%f361, %f17;
$L__BB7_9:
	setp.gt.u32 	%p9, %r137, 127;
	mov.u32 	%r137, %r15;
	@%p9 bra 	$L__BB7_7;
$L__BB7_10:
	setp.gt.u32 	%p10, %r1, 31;
	@%p10 bra 	$L__BB7_16;
	mov.b32 	%r84, %f360;
	mov.b32 	%r85, %f361;
	mov.b64 	%rd34, {%r85, %r84};
	// begin inline asm
	mov.b64 {%r64,%r65}, %rd34;
	// end inline asm
	shfl.sync.down.b32	%r67|%p11, %r65, 16, 31, -1;
	shfl.sync.down.b32	%r66|%p12, %r64, 16, 31, -1;
	// begin inline asm
	mov.b64 %rd35, {%r66,%r67};
	// end inline asm
	mov.b64 	{%r86, %r87}, %rd35;
	mov.b32 	%f184, %r87;
	mov.b32 	%f185, %r86;
	max.f32 	%f186, %f361, %f185;
	sub.f32 	%f187, %f361, %f186;
	fma.rn.f32 	%f188, %f187, 0f3BBB989D, 0f3F000000;
	cvt.sat.f32.f32 	%f189, %f188;
	mov.f32 	%f190, 0f4B400001;
	mov.f32 	%f191, 0f437C0000;
	fma.rm.f32 	%f192, %f189, %f191, %f190;
	add.f32 	%f193, %f192, 0fCB40007F;
	neg.f32 	%f194, %f193;
	fma.rn.f32 	%f195, %f187, 0f3FB8AA3B, %f194;
	fma.rn.f32 	%f196, %f187, 0f32A57060, %f195;
	mov.b32 	%r88, %f192;
	shl.b32 	%r89, %r88, 23;
	mov.b32 	%f197, %r89;
	ex2.approx.ftz.f32 	%f198, %f196;
	mul.f32 	%f199, %f198, %f197;
	sub.f32 	%f200, %f185, %f186;
	fma.rn.f32 	%f201, %f200, 0f3BBB989D, 0f3F000000;
	cvt.sat.f32.f32 	%f202, %f201;
	fma.rm.f32 	%f203, %f202, %f191, %f190;
	add.f32 	%f204, %f203, 0fCB40007F;
	neg.f32 	%f205, %f204;
	fma.rn.f32 	%f206, %f200, 0f3FB8AA3B, %f205;
	fma.rn.f32 	%f207, %f200, 0f32A57060, %f206;
	mov.b32 	%r90, %f203;
	shl.b32 	%r91, %r90, 23;
	mov.b32 	%f208, %r91;
	ex2.approx.ftz.f32 	%f209, %f207;
	mul.f32 	%f210, %f209, %f208;
	mul.f32 	%f211, %f184, %f210;
	fma.rn.f32 	%f212, %f360, %f199, %f211;
	mov.b32 	%r92, %f212;
	mov.b32 	%r93, %f186;
	mov.b64 	%rd36, {%r93, %r92};
	// begin inline asm
	mov.b64 {%r68,%r69}, %rd36;
	// end inline asm
	shfl.sync.down.b32	%r71|%p13, %r69, 8, 31, -1;
	shfl.sync.down.b32	%r70|%p14, %r68, 8, 31, -1;
	// begin inline asm
	mov.b64 %rd37, {%r70,%r71};
	// end inline asm
	mov.b64 	{%r94, %r95}, %rd37;
	mov.b32 	%f213, %r95;
	mov.b32 	%f214, %r94;
	max.f32 	%f215, %f186, %f214;
	sub.f32 	%f216, %f186, %f215;
	fma.rn.f32 	%f217, %f216, 0f3BBB989D, 0f3F000000;
	cvt.sat.f32.f32 	%f218, %f217;
	fma.rm.f32 	%f219, %f218, %f191, %f190;
	add.f32 	%f220, %f219, 0fCB40007F;
	neg.f32 	%f221, %f220;
	fma.rn.f32 	%f222, %f216, 0f3FB8AA3B, %f221;
	fma.rn.f32 	%f223, %f216, 0f32A57060, %f222;
	mov.b32 	%r96, %f219;
	shl.b32 	%r97, %r96, 23;
	mov.b32 	%f224, %r97;
	ex2.approx.ftz.f32 	%f225, %f223;
	mul.f32 	%f226, %f225, %f224;
	sub.f32 	%f227, %f214, %f215;
	fma.rn.f32 	%f228, %f227, 0f3BBB989D, 0f3F000000;
	cvt.sat.f32.f32 	%f229, %f228;
	fma.rm.f32 	%f230, %f229, %f191, %f190;
	add.f32 	%f231, %f230, 0fCB40007F;
	neg.f32 	%f232, %f231;
	fma.rn.f32 	%f233, %f227, 0f3FB8AA3B, %f232;
	fma.rn.f32 	%f234, %f227, 0f32A57060, %f233;
	mov.b32 	%r98, %f230;
	shl.b32 	%r99, %r98, 23;
	mov.b32 	%f235, %r99;
	ex2.approx.ftz.f32 	%f236, %f234;
	mul.f32 	%f237, %f236, %f235;
	mul.f32 	%f238, %f213, %f237;
	fma.rn.f32 	%f239, %f212, %f226, %f238;
	mov.b32 	%r100, %f239;
	mov.b32 	%r101, %f215;
	mov.b64 	%rd38, {%r101, %r100};
	// begin inline asm
	mov.b64 {%r72,%r73}, %rd38;
	// end inline asm
	shfl.sync.down.b32	%r75|%p15, %r73, 4, 31, -1;
	shfl.sync.down.b32	%r74|%p16, %r72, 4, 31, -1;
	// begin inline asm
	mov.b64 %rd39, {%r74,%r75};
	// end inline asm
	mov.b64 	{%r102, %r103}, %rd39;
	mov.b32 	%f240, %r103;
	mov.b32 	%f241, %r102;
	max.f32 	%f242, %f215, %f241;
	sub.f32 	%f243, %f215, %f242;
	fma.rn.f32 	%f244, %f243, 0f3BBB989D, 0f3F000000;
	cvt.sat.f32.f32 	%f245, %f244;
	fma.rm.f32 	%f246, %f245, %f191, %f190;
	add.f32 	%f247, %f246, 0fCB40007F;
	neg.f32 	%f248, %f247;
	fma.rn.f32 	%f249, %f243, 0f3FB8AA3B, %f248;
	fma.rn.f32 	%f250, %f243, 0f32A57060, %f249;
	mov.b32 	%r104, %f246;
	shl.b32 	%r105, %r104, 23;
	mov.b32 	%f251, %r105;
	ex2.approx.ftz.f32 	%f252, %f250;
	mul.f32 	%f253, %f252, %f251;
	sub.f32 	%f254, %f241, %f242;
	fma.rn.f32 	%f255, %f254, 0f3BBB989D, 0f3F000000;
	cvt.sat.f32.f32 	%f256, %f255;
	fma.rm.f32 	%f257, %f256, %f191, %f190;
	add.f32 	%f258, %f257, 0fCB40007F;
	neg.f32 	%f259, %f258;
	fma.rn.f32 	%f260, %f254, 0f3FB8AA3B, %f259;
	fma.rn.f32 	%f261, %f254, 0f32A57060, %f260;
	mov.b32 	%r106, %f257;
	shl.b32 	%r107, %r106, 23;
	mov.b32 	%f262, %r107;
	ex2.approx.ftz.f32 	%f263, %f261;
	mul.f32 	%f264, %f263, %f262;
	mul.f32 	%f265, %f240, %f264;
	fma.rn.f32 	%f266, %f239, %f253, %f265;
	mov.b32 	%r108, %f266;
	mov.b32 	%r109, %f242;
	mov.b64 	%rd40, {%r109, %r108};
	// begin inline asm
	mov.b64 {%r76,%r77}, %rd40;
	// end inline asm
	shfl.sync.down.b32	%r79|%p17, %r77, 2, 31, -1;
	shfl.sync.down.b32	%r78|%p18, %r76, 2, 31, -1;
	// begin inline asm
	mov.b64 %rd41, {%r78,%r79};
	// end inline asm
	mov.b64 	{%r110, %r111}, %rd41;
	mov.b32 	%f267, %r111;
	mov.b32 	%f268, %r110;
	max.f32 	%f269, %f242, %f268;
	sub.f32 	%f270, %f242, %f269;
	fma.rn.f32 	%f271, %f270, 0f3BBB989D, 0f3F000000;
	cvt.sat.f32.f32 	%f272, %f271;
	fma.rm.f32 	%f273, %f272, %f191, %f190;
	add.f32 	%f274, %f273, 0fCB40007F;
	neg.f32 	%f275, %f274;
	fma.rn.f32 	%f276, %f270, 0f3FB8AA3B, %f275;
	fma.rn.f32 	%f277, %f270, 0f32A57060, %f276;
	mov.b32 	%r112, %f273;
	shl.b32 	%r113, %r112, 23;
	mov.b32 	%f278, %r113;
	ex2.approx.ftz.f32 	%f279, %f277;
	mul.f32 	%f280, %f279, %f278;
	sub.f32 	%f281, %f268, %f269;
	fma.rn.f32 	%f282, %f281, 0f3BBB989D, 0f3F000000;
	cvt.sat.f32.f32 	%f283, %f282;
	fma.rm.f32 	%f284, %f283, %f191, %f190;
	add.f32 	%f285, %f284, 0fCB40007F;
	neg.f32 	%f286, %f285;
	fma.rn.f32 	%f287, %f281, 0f3FB8AA3B, %f286;
	fma.rn.f32 	%f288, %f281, 0f32A57060, %f287;
	mov.b32 	%r114, %f284;
	shl.b32 	%r115, %r114, 23;
	mov.b32 	%f289, %r115;
	ex2.approx.ftz.f32 	%f290, %f288;
	mul.f32 	%f291, %f290, %f289;
	mul.f32 	%f292, %f267, %f291;
	fma.rn.f32 	%f293, %f266, %f280, %f292;
	mov.b32 	%r116, %f293;
	mov.b32 	%r117, %f269;
	mov.b64 	%rd42, {%r117, %r116};
	// begin inline asm
	mov.b64 {%r80,%r81}, %rd42;
	// end inline asm
	shfl.sync.down.b32	%r83|%p19, %r81, 1, 31, -1;
	shfl.sync.down.b32	%r82|%p20, %r80, 1, 31, -1;
	// begin inline asm
	mov.b64 %rd43, {%r82,%r83};
	// end inline asm
	mov.b64 	{%r118, %r119}, %rd43;
	mov.b32 	%f294, %r119;
	mov.b32 	%f295, %r118;
	max.f32 	%f23, %f269, %f295;
	sub.f32 	%f296, %f269, %f23;
	fma.rn.f32 	%f297, %f296, 0f3BBB989D, 0f3F000000;
	cvt.sat.f32.f32 	%f298, %f297;
	fma.rm.f32 	%f299, %f298, %f191, %f190;
	add.f32 	%f300, %f299, 0fCB40007F;
	neg.f32 	%f301, %f300;
	fma.rn.f32 	%f302, %f296, 0f3FB8AA3B, %f301;
	fma.rn.f32 	%f303, %f296, 0f32A57060, %f302;
	mov.b32 	%r120, %f299;
	shl.b32 	%r121, %r120, 23;
	mov.b32 	%f304, %r121;
	ex2.approx.ftz.f32 	%f305, %f303;
	mul.f32 	%f306, %f305, %f304;
	sub.f32 	%f307, %f295, %f23;
	fma.rn.f32 	%f308, %f307, 0f3BBB989D, 0f3F000000;
	cvt.sat.f32.f32 	%f309, %f308;
	fma.rm.f32 	%f310, %f309, %f191, %f190;
	add.f32 	%f311, %f310, 0fCB40007F;
	neg.f32 	%f312, %f311;
	fma.rn.f32 	%f313, %f307, 0f3FB8AA3B, %f312;
	fma.rn.f32 	%f314, %f307, 0f32A57060, %f313;
	mov.b32 	%r122, %f310;
	shl.b32 	%r123, %r122, 23;
	mov.b32 	%f315, %r123;
	ex2.approx.ftz.f32 	%f316, %f314;
	mul.f32 	%f317, %f316, %f315;
	mul.f32 	%f318, %f294, %f317;
	fma.rn.f32 	%f24, %f293, %f306, %f318;
	setp.ne.s32 	%p21, %r1, 0;
	@%p21 bra 	$L__BB7_16;
	mov.u32 	%r124, %nctaid.x;
	setp.ne.s32 	%p22, %r124, 1;
	@%p22 bra 	$L__BB7_14;
	st.global.v2.f32 	[%rd3], {%f23, %f24};
	bra.uni 	$L__BB7_16;
$L__BB7_14:
	ld.global.u64 	%rd46, [%rd3];
$L__BB7_15:
	mov.b64 	{%r125, %r126}, %rd46;
	mov.b32 	%f319, %r126;
	mov.b32 	%f320, %r125;
	max.f32 	%f321, %f23, %f320;
	sub.f32 	%f322, %f23, %f321;
	fma.rn.f32 	%f323, %f322, 0f3BBB989D, 0f3F000000;
	cvt.sat.f32.f32 	%f324, %f323;
	mov.f32 	%f325, 0f4B400001;
	mov.f32 	%f326, 0f437C0000;
	fma.rm.f32 	%f327, %f324, %f326, %f325;
	add.f32 	%f328, %f327, 0fCB40007F;
	neg.f32 	%f329, %f328;
	fma.rn.f32 	%f330, %f322, 0f3FB8AA3B, %f329;
	fma.rn.f32 	%f331, %f322, 0f32A57060, %f330;
	mov.b32 	%r127, %f327;
	shl.b32 	%r128, %r127, 23;
	mov.b32 	%f332, %r128;
	ex2.approx.ftz.f32 	%f333, %f331;
	mul.f32 	%f334, %f333, %f332;
	sub.f32 	%f335, %f320, %f321;
	fma.rn.f32 	%f336, %f335, 0f3BBB989D, 0f3F000000;
	cvt.sat.f32.f32 	%f337, %f336;
	fma.rm.f32 	%f338, %f337, %f326, %f325;
	add.f32 	%f339, %f338, 0fCB40007F;
	neg.f32 	%f340, %f339;
	fma.rn.f32 	%f341, %f335, 0f3FB8AA3B, %f340;
	fma.rn.f32 	%f342, %f335, 0f32A57060, %f341;
	mov.b32 	%r129, %f338;
	shl.b32 	%r130, %r129, 23;
	mov.b32 	%f343, %r130;
	ex2.approx.ftz.f32 	%f344, %f342;
	mul.f32 	%f345, %f344, %f343;
	mul.f32 	%f346, %f319, %f345;
	fma.rn.f32 	%f347, %f24, %f334, %f346;
	mov.b32 	%r131, %f347;
	mov.b32 	%r132, %f321;
	mov.b64 	%rd44, {%r132, %r131};
	atom.relaxed.global.cas.b64 	%rd10, [%rd3], %rd46, %rd44;
	setp.ne.s64 	%p23, %rd46, %rd10;
	mov.u64 	%rd46, %rd10;
	@%p23 bra 	$L__BB7_15;
$L__BB7_16:
	ret;

}
	// .globl	_Z33softmax_online_split_pass2_kernelPKfPfS0_iii
.visible .entry _Z33softmax_online_split_pass2_kernelPKfPfS0_iii(
	.param .u64 .ptr .align 1 _Z33softmax_online_split_pass2_kernelPKfPfS0_iii_param_0,
	.param .u64 .ptr .align 1 _Z33softmax_online_split_pass2_kernelPKfPfS0_iii_param_1,
	.param .u64 .ptr .align 1 _Z33softmax_online_split_pass2_kernelPKfPfS0_iii_param_2,
	.param .u32 _Z33softmax_online_split_pass2_kernelPKfPfS0_iii_param_3,
	.param .u32 _Z33softmax_online_split_pass2_kernelPKfPfS0_iii_param_4,
	.param .u32 _Z33softmax_online_split_pass2_kernelPKfPfS0_iii_param_5
)
{
	.reg .pred 	%p<7>;
	.reg .b32 	%r<45>;
	.reg .b32 	%f<73>;
	.reg .b64 	%rd<39>;

	ld.param.u64 	%rd8, [_Z33softmax_online_split_pass2_kernelPKfPfS0_iii_param_0];
	ld.param.u64 	%rd9, [_Z33softmax_online_split_pass2_kernelPKfPfS0_iii_param_1];
	ld.param.u64 	%rd10, [_Z33softmax_online_split_pass2_kernelPKfPfS0_iii_param_2];
	ld.param.u32 	%r12, [_Z33softmax_online_split_pass2_kernelPKfPfS0_iii_param_4];
	ld.param.u32 	%r13, [_Z33softmax_online_split_pass2_kernelPKfPfS0_iii_param_5];
	cvta.to.global.u64 	%rd1, %rd9;
	cvta.to.global.u64 	%rd2, %rd8;
	cvta.to.global.u64 	%rd11, %rd10;
	mov.u32 	%r44, %tid.x;
	mov.u32 	%r2, %ntid.x;
	mov.u32 	%r14, %ctaid.x;
	mov.u32 	%r15, %ctaid.y;
	mul.lo.s32 	%r16, %r13, %r14;
	mad.lo.s32 	%r17, %r12, %r15, %r16;
	cvt.s64.s32 	%rd3, %r17;
	shl.b32 	%r18, %r15, 1;
	mul.wide.u32 	%rd12, %r18, 4;
	add.s64 	%rd13, %rd11, %rd12;
	ld.global.f32 	%f1, [%rd13];
	ld.global.f32 	%f3, [%rd13+4];
	rcp.rn.f32 	%f2, %f3;
	sub.s32 	%r19, %r12, %r16;
	min.s32 	%r3, %r13, %r19;
	setp.ge.s32 	%p1, %r44, %r3;
	@%p1 bra 	$L__BB8_6;
	add.s32 	%r20, %r44, %r2;
	max.u32 	%r21, %r3, %r20;
	setp.lt.u32 	%p2, %r20, %r3;
	selp.u32 	%r22, 1, 0, %p2;
	add.s32 	%r23, %r20, %r22;
	sub.s32 	%r24, %r21, %r23;
	div.u32 	%r25, %r24, %r2;
	add.s32 	%r4, %r25, %r22;
	and.b32  	%r26, %r4, 3;
	setp.eq.s32 	%p3, %r26, 3;
	@%p3 bra 	$L__BB8_4;
	add.s32 	%r27, %r4, 1;
	and.b32  	%r28, %r27, 3;
	cvt.u64.u32 	%rd14, %r44;
	add.s64 	%rd15, %rd3, %rd14;
	shl.b64 	%rd38, %rd15, 2;
	mul.wide.u32 	%rd5, %r2, 4;
	neg.s32 	%r42, %r28;
	mad.lo.s32 	%r44, %r2, %r28, %r44;
$L__BB8_3:
	.pragma "nounroll";
	add.s64 	%rd16, %rd2, %rd38;
	ld.global.f32 	%f4, [%rd16];
	sub.f32 	%f5, %f4, %f1;
	fma.rn.f32 	%f6, %f5, 0f3BBB989D, 0f3F000000;
	cvt.sat.f32.f32 	%f7, %f6;
	mov.f32 	%f8, 0f4B400001;
	mov.f32 	%f9, 0f437C0000;
	fma.rm.f32 	%f10, %f7, %f9, %f8;
	add.f32 	%f11, %f10, 0fCB40007F;
	neg.f32 	%f12, %f11;
	fma.rn.f32 	%f13, %f5, 0f3FB8AA3B, %f12;
	fma.rn.f32 	%f14, %f5, 0f32A57060, %f13;
	mov.b32 	%r29, %f10;
	shl.b32 	%r30, %r29, 23;
	mov.b32 	%f15, %r30;
	ex2.approx.ftz.f32 	%f16, %f14;
	mul.f32 	%f17, %f16, %f15;
	mul.f32 	%f18, %f2, %f17;
	add.s64 	%rd17, %rd1, %rd38;
	st.global.f32 	[%rd17], %f18;
	add.s64 	%rd38, %rd38, %rd5;
	add.s32 	%r42, %r42, 1;
	setp.ne.s32 	%p4, %r42, 0;
	@%p4 bra 	$L__BB8_3;
$L__BB8_4:
	setp.lt.u32 	%p5, %r4, 3;
	@%p5 bra 	$L__BB8_6;
$L__BB8_5:
	cvt.u64.u32 	%rd18, %r44;
	add.s64 	%rd19, %rd18, %rd3;
	shl.b64 	%rd20, %rd19, 2;
	add.s64 	%rd21, %rd2, %rd20;
	ld.global.f32 	%f19, [%rd21];
	sub.f32 	%f20, %f19, %f1;
	fma.rn.f32 	%f21, %f20, 0f3BBB989D, 0f3F000000;
	cvt.sat.f32.f32 	%f22, %f21;
	mov.f32 	%f23, 0f4B400001;
	mov.f32 	%f24, 0f437C0000;
	fma.rm.f32 	%f25, %f22, %f24, %f23;
	add.f32 	%f26, %f25, 0fCB40007F;
	neg.f32 	%f27, %f26;
	fma.rn.f32 	%f28, %f20, 0f3FB8AA3B, %f27;
	fma.rn.f32 	%f29, %f20, 0f32A57060, %f28;
	mov.b32 	%r31, %f25;
	shl.b32 	%r32, %r31, 23;
	mov.b32 	%f30, %r32;
	ex2.approx.ftz.f32 	%f31, %f29;
	mul.f32 	%f32, %f31, %f30;
	mul.f32 	%f33, %f2, %f32;
	add.s64 	%rd22, %rd1, %rd20;
	st.global.f32 	[%rd22], %f33;
	add.s32 	%r33, %r44, %r2;
	cvt.u64.u32 	%rd23, %r33;
	add.s64 	%rd24, %rd23, %rd3;
	shl.b64 	%rd25, %rd24, 2;
	add.s64 	%rd26, %rd2, %rd25;
	ld.global.f32 	%f34, [%rd26];
	sub.f32 	%f35, %f34, %f1;
	fma.rn.f32 	%f36, %f35, 0f3BBB989D, 0f3F000000;
	cvt.sat.f32.f32 	%f37, %f36;
	fma.rm.f32 	%f38, %f37, %f24, %f23;
	add.f32 	%f39, %f38, 0fCB40007F;
	neg.f32 	%f40, %f39;
	fma.rn.f32 	%f41, %f35, 0f3FB8AA3B, %f40;
	fma.rn.f32 	%f42, %f35, 0f32A57060, %f41;
	mov.b32 	%r34, %f38;
	shl.b32 	%r35, %r34, 23;
	mov.b32 	%f43, %r35;
	ex2.approx.ftz.f32 	%f44, %f42;
	mul.f32 	%f45, %f44, %f43;
	mul.f32 	%f46, %f2, %f45;
	add.s64 	%rd27, %rd1, %rd25;
	st.global.f32 	[%rd27], %f46;
	add.s32 	%r36, %r33, %r2;
	cvt.u64.u32 	%rd28, %r36;
	add.s64 	%rd29, %rd28, %rd3;
	shl.b64 	%rd30, %rd29, 2;
	add.s64 	%rd31, %rd2, %rd30;
	ld.global.f32 	%f47, [%rd31];
	sub.f32 	%f48, %f47, %f1;
	fma.rn.f32 	%f49, %f48, 0f3BBB989D, 0f3F000000;
	cvt.sat.f32.f32 	%f50, %f49;
	fma.rm.f32 	%f51, %f50, %f24, %f23;
	add.f32 	%f52, %f51, 0fCB40007F;
	neg.f32 	%f53, %f52;
	fma.rn.f32 	%f54, %f48, 0f3FB8AA3B, %f53;
	fma.rn.f32 	%f55, %f48, 0f32A57060, %f54;
	mov.b32 	%r37, %f51;
	shl.b32 	%r38, %r37, 23;
	mov.b32 	%f56, %r38;
	ex2.approx.ftz.f32 	%f57, %f55;
	mul.f32 	%f58, %f57, %f56;
	mul.f32 	%f59, %f2, %f58;
	add.s64 	%rd32, %rd1, %rd30;
	st.global.f32 	[%rd32], %f59;
	add.s32 	%r39, %r36, %r2;
	cvt.u64.u32 	%rd33, %r39;
	add.s64 	%rd34, %rd33, %rd3;
	shl.b64 	%rd35, %rd34, 2;
	add.s64 	%rd36, %rd2, %rd35;
	ld.global.f32 	%f60, [%rd36];
	sub.f32 	%f61, %f60, %f1;
	fma.rn.f32 	%f62, %f61, 0f3BBB989D, 0f3F000000;
	cvt.sat.f32.f32 	%f63, %f62;
	fma.rm.f32 	%f64, %f63, %f24, %f23;
	add.f32 	%f65, %f64, 0fCB40007F;
	neg.f32 	%f66, %f65;
	fma.rn.f32 	%f67, %f61, 0f3FB8AA3B, %f66;
	fma.rn.f32 	%f68, %f61, 0f32A57060, %f67;
	mov.b32 	%r40, %f64;
	shl.b32 	%r41, %r40, 23;
	mov.b32 	%f69, %r41;
	ex2.approx.ftz.f32 	%f70, %f68;
	mul.f32 	%f71, %f70, %f69;
	mul.f32 	%f72, %f2, %f71;
	add.s64 	%rd37, %rd1, %rd35;
	st.global.f32 	[%rd37], %f72;
	add.s32 	%r44, %r39, %r2;
	setp.lt.s32 	%p6, %r44, %r3;
	@%p6 bra 	$L__BB8_5;
$L__BB8_6:
	ret;

}


// ===== COMPILED SASS (sm_100) =====

	.target	sm_100

	.elftype	@"ET_EXEC"


//--------------------- .note.nv.tkinfo           --------------------------
	.section	.note.nv.tkinfo,"",@"SHT_NOTE"
	.sectionflags	@"SHF_NOTE_NV_TKINFO"
	.tkinfo
        /*0018*/ 	.word	0x00000002
        /*0030*/ 	.string	""
        /*0030*/ 	.string	"ptxas"
        /*0030*/ 	.string	"Cuda compilation tools, release 13.0, V13.0.88"
        /*0030*/ 	.string	"Build cuda_13.0.r13.0/compiler.36424714_0"
        /*0030*/ 	.string	"-arch sm_100 -m 64 "



//--------------------- .note.nv.cuinfo           --------------------------
	.section	.note.nv.cuinfo,"",@"SHT_NOTE"
	.sectionflags	@"SHF_NOTE_NV_CUINFO"
        /*0018*/ 	.short	0x0002
        /*001a*/ 	.short	0x0064
        /*001c*/ 	.short	0x0082
	.zero		2


//--------------------- .nv.info                  --------------------------
	.section	.nv.info,"",@"SHT_CUDA_INFO"
	.align	4


	//----- nvinfo : EIATTR_REGCOUNT
	.align		4
        /*0000*/ 	.byte	0x04, 0x2f
        /*0002*/ 	.short	(.L_1 - .L_0)
	.align		4
.L_0:
        /*0004*/ 	.word	index@(_Z20softmax_naive_kernelPKfPfii)
        /*0008*/ 	.word	0x0000001c


	//----- nvinfo : EIATTR_FRAME_SIZE
	.align		4
.L_1:
        /*000c*/ 	.byte	0x04, 0x11
        /*000e*/ 	.short	(.L_3 - .L_2)
	.align		4
.L_2:
        /*0010*/ 	.word	index@($__internal_3_$__cuda_sm20_rcp_rn_f32_slowpath)
        /*0014*/ 	.word	0x00000000


	//----- nvinfo : EIATTR_FRAME_SIZE
	.align		4
.L_3:
        /*0018*/ 	.byte	0x04, 0x11
        /*001a*/ 	.short	(.L_5 - .L_4)
	.align		4
.L_4:
        /*001c*/ 	.word	index@(_Z20softmax_naive_kernelPKfPfii)
        /*0020*/ 	.word	0x00000000


	//----- nvinfo : EIATTR_REGCOUNT
	.align		4
.L_5:
        /*0024*/ 	.byte	0x04, 0x2f
        /*0026*/ 	.short	(.L_7 - .L_6)
	.align		4
.L_6:
        /*0028*/ 	.word	index@(_Z32softmax_naive_split_setup_kernelPfi)
        /*002c*/ 	.word	0x0000000a


	//----- nvinfo : EIATTR_FRAME_SIZE
	.align		4
.L_7:
        /*0030*/ 	.byte	0x04, 0x11
        /*0032*/ 	.short	(.L_9 - .L_8)
	.align		4
.L_8:
        /*0034*/ 	.word	index@(_Z32softmax_naive_split_setup_kernelPfi)
        /*0038*/ 	.word	0x00000000


	//----- nvinfo : EIATTR_REGCOUNT
	.align		4
.L_9:
        /*003c*/ 	.byte	0x04, 0x2f
        /*003e*/ 	.short	(.L_11 - .L_10)
	.align		4
.L_10:
        /*0040*/ 	.word	index@(_Z32softmax_naive_split_pass1_kernelPKfPfiii)
        /*0044*/ 	.word	0x00000017


	//----- nvinfo : EIATTR_FRAME_SIZE
	.align		4
.L_11:
        /*0048*/ 	.byte	0x04, 0x11
        /*004a*/ 	.short	(.L_13 - .L_12)
	.align		4
.L_12:
        /*004c*/ 	.word	index@(_Z32softmax_naive_split_pass1_kernelPKfPfiii)
        /*0050*/ 	.word	0x00000000


	//----- nvinfo : EIATTR_REGCOUNT
	.align		4
.L_13:
        /*0054*/ 	.byte	0x04, 0x2f
        /*0056*/ 	.short	(.L_15 - .L_14)
	.align		4
.L_14:
        /*0058*/ 	.word	index@(_Z32softmax_naive_split_pass2_kernelPKfPfS1_S1_iii)
        /*005c*/ 	.word	0x0000001e


	//----- nvinfo : EIATTR_FRAME_SIZE
	.align		4
.L_15:
        /*0060*/ 	.byte	0x04, 0x11
        /*0062*/ 	.short	(.L_17 - .L_16)
	.align		4
.L_16:
        /*0064*/ 	.word	index@(_Z32softmax_naive_split_pass2_kernelPKfPfS1_S1_iii)
        /*0068*/ 	.word	0x00000000


	//----- nvinfo : EIATTR_REGCOUNT
	.align		4
.L_17:
        /*006c*/ 	.byte	0x04, 0x2f
        /*006e*/ 	.short	(.L_19 - .L_18)
	.align		4
.L_18:
        /*0070*/ 	.word	index@(_Z32softmax_naive_split_pass3_kernelPfS_iii)
        /*0074*/ 	.word	0x00000014


	//----- nvinfo : EIATTR_FRAME_SIZE
	.align		4
.L_19:
        /*0078*/ 	.byte	0x04, 0x11
        /*007a*/ 	.short	(.L_21 - .L_20)
	.align		4
.L_20:
        /*007c*/ 	.word	index@($__internal_2_$__cuda_sm20_rcp_rn_f32_slowpath)
        /*0080*/ 	.word	0x00000000


	//----- nvinfo : EIATTR_FRAME_SIZE
	.align		4
.L_21:
        /*0084*/ 	.byte	0x04, 0x11
        /*0086*/ 	.short	(.L_23 - .L_22)
	.align		4
.L_22:
        /*0088*/ 	.word	index@(_Z32softmax_naive_split_pass3_kernelPfS_iii)
        /*008c*/ 	.word	0x00000000


	//----- nvinfo : EIATTR_REGCOUNT
	.align		4
.L_23:
        /*0090*/ 	.byte	0x04, 0x2f
        /*0092*/ 	.short	(.L_25 - .L_24)
	.align		4
.L_24:
        /*0094*/ 	.word	index@(_Z33softmax_online_split_setup_kernelPfi)
        /*0098*/ 	.word	0x0000000a


	//----- nvinfo : EIATTR_FRAME_SIZE
	.align		4
.L_25:
        /*009c*/ 	.byte	0x04, 0x11
        /*009e*/ 	.short	(.L_27 - .L_26)
	.align		4
.L_26:
        /*00a0*/ 	.word	index@(_Z33softmax_online_split_setup_kernelPfi)
        /*00a4*/ 	.word	0x00000000


	//----- nvinfo : EIATTR_REGCOUNT
	.align		4
.L_27:
        /*00a8*/ 	.byte	0x04, 0x2f
        /*00aa*/ 	.short	(.L_29 - .L_28)
	.align		4
.L_28:
        /*00ac*/ 	.word	index@(_Z21softmax_online_kernelPKfPfii)
        /*00b0*/ 	.word	0x0000001e


	//----- nvinfo : EIATTR_FRAME_SIZE
	.align		4
.L_29:
        /*00b4*/ 	.byte	0x04, 0x11
        /*00b6*/ 	.short	(.L_31 - .L_30)
	.align		4
.L_30:
        /*00b8*/ 	.word	index@($__internal_1_$__cuda_sm20_rcp_rn_f32_slowpath)
        /*00bc*/ 	.word	0x00000000


	//----- nvinfo : EIATTR_FRAME_SIZE
	.align		4
.L_31:
        /*00c0*/ 	.byte	0x04, 0x11
        /*00c2*/ 	.short	(.L_33 - .L_32)
	.align		4
.L_32:
        /*00c4*/ 	.word	index@(_Z21softmax_online_kernelPKfPfii)
        /*00c8*/ 	.word	0x00000000


	//----- nvinfo : EIATTR_REGCOUNT
	.align		4
.L_33:
        /*00cc*/ 	.byte	0x04, 0x2f
        /*00ce*/ 	.short	(.L_35 - .L_34)
	.align		4
.L_34:
        /*00d0*/ 	.word	index@(_Z33softmax_online_split_pass1_kernelPKfPfiii)
        /*00d4*/ 	.word	0x0000001e


	//----- nvinfo : EIATTR_FRAME_SIZE
	.align		4
.L_35:
        /*00d8*/ 	.byte	0x04, 0x11
        /*00da*/ 	.short	(.L_37 - .L_36)
	.align		4
.L_36:
        /*00dc*/ 	.word	index@(_Z33softmax_online_split_pass1_kernelPKfPfiii)
        /*00e0*/ 	.word	0x00000000


	//----- nvinfo : EIATTR_REGCOUNT
	.align		4
.L_37:
        /*00e4*/ 	.byte	0x04, 0x2f
        /*00e6*/ 	.short	(.L_39 - .L_38)
	.align		4
.L_38:
        /*00e8*/ 	.word	index@(_Z33softmax_online_split_pass2_kernelPKfPfS0_iii)
        /*00ec*/ 	.word	0x00000017


	//----- nvinfo : EIATTR_FRAME_SIZE
	.align		4
.L_39:
        /*00f0*/ 	.byte	0x04, 0x11
        /*00f2*/ 	.short	(.L_41 - .L_40)
	.align		4
.L_40:
        /*00f4*/ 	.word	index@($__internal_0_$__cuda_sm20_rcp_rn_f32_slowpath)
        /*00f8*/ 	.word	0x00000000


	//----- nvinfo : EIATTR_FRAME_SIZE
	.align		4
.L_41:
        /*00fc*/ 	.byte	0x04, 0x11
        /*00fe*/ 	.short	(.L_43 - .L_42)
	.align		4
.L_42:
        /*0100*/ 	.word	index@(_Z33softmax_online_split_pass2_kernelPKfPfS0_iii)
        /*0104*/ 	.word	0x00000000


	//----- nvinfo : EIATTR_MIN_STACK_SIZE
	.align		4
.L_43:
        /*0108*/ 	.byte	0x04, 0x12
        /*010a*/ 	.short	(.L_45 - .L_44)
	.align		4
.L_44:
        /*010c*/ 	.word	index@(_Z33softmax_online_split_pass2_kernelPKfPfS0_iii)
        /*0110*/ 	.word	0x00000000


	//----- nvinfo : EIATTR_MIN_STACK_SIZE
	.align		4
.L_45:
        /*0114*/ 	.byte	0x04, 0x12
        /*0116*/ 	.short	(.L_47 - .L_46)
	.align		4
.L_46:
        /*0118*/ 	.word	index@(_Z33softmax_online_split_pass1_kernelPKfPfiii)
        /*011c*/ 	.word	0x00000000


	//----- nvinfo : EIATTR_MIN_STACK_SIZE
	.align		4
.L_47:
        /*0120*/ 	.byte	0x04, 0x12
        /*0122*/ 	.short	(.L_49 - .L_48)
	.align		4
.L_48:
        /*0124*/ 	.word	index@(_Z21softmax_online_kernelPKfPfii)
        /*0128*/ 	.word	0x00000000


	//----- nvinfo : EIATTR_MIN_STACK_SIZE
	.align		4
.L_49:
        /*012c*/ 	.byte	0x04, 0x12
        /*012e*/ 	.short	(.L_51 - .L_50)
	.align		4
.L_50:
        /*0130*/ 	.word	index@(_Z33softmax_online_split_setup_kernelPfi)
        /*0134*/ 	.word	0x00000000


	//----- nvinfo : EIATTR_MIN_STACK_SIZE
	.align		4
.L_51:
        /*0138*/ 	.byte	0x04, 0x12
        /*013a*/ 	.short	(.L_53 - .L_52)
	.align		4
.L_52:
        /*013c*/ 	.word	index@(_Z32softmax_naive_split_pass3_kernelPfS_iii)
        /*0140*/ 	.word	0x00000000


	//----- nvinfo : EIATTR_MIN_STACK_SIZE
	.align		4
.L_53:
        /*0144*/ 	.byte	0x04, 0x12
        /*0146*/ 	.short	(.L_55 - .L_54)
	.align		4
.L_54:
        /*0148*/ 	.word	index@(_Z32softmax_naive_split_pass2_kernelPKfPfS1_S1_iii)
        /*014c*/ 	.word	0x00000000


	//----- nvinfo : EIATTR_MIN_STACK_SIZE
	.align		4
.L_55:
        /*0150*/ 	.byte	0x04, 0x12
        /*0152*/ 	.short	(.L_57 - .L_56)
	.align		4
.L_56:
        /*0154*/ 	.word	index@(_Z32softmax_naive_split_pass1_kernelPKfPfiii)
        /*0158*/ 	.word	0x00000000


	//----- nvinfo : EIATTR_MIN_STACK_SIZE
	.align		4
.L_57:
        /*015c*/ 	.byte	0x04, 0x12
        /*015e*/ 	.short	(.L_59 - .L_58)
	.align		4
.L_58:
        /*0160*/ 	.word	index@(_Z32softmax_naive_split_setup_kernelPfi)
        /*0164*/ 	.word	0x00000000


	//----- nvinfo : EIATTR_MIN_STACK_SIZE
	.align		4
.L_59:
        /*0168*/ 	.byte	0x04, 0x12
        /*016a*/ 	.short	(.L_61 - .L_60)
	.align		4
.L_60:
        /*016c*/ 	.word	index@(_Z20softmax_naive_kernelPKfPfii)
        /*0170*/ 	.word	0x00000000
.L_61:


//--------------------- .nv.compat                --------------------------
	.section	.nv.compat,"",@"SHT_CUDA_COMPAT_INFO"
	.align	4
        /*0000*/ 	.byte	0x02, 0x09, 0x00, 0x00, 0x02, 0x02, 0x01, 0x00, 0x02, 0x05, 0x05, 0x00, 0x03, 0x07, 0x01, 0x01
        /*0010*/ 	.byte	0x02, 0x03, 0x00, 0x00, 0x02, 0x06, 0x01, 0x00, 0x04, 0x0b, 0x08, 0x00, 0x09, 0x00, 0x00, 0x00
        /*0020*/ 	.byte	0x00, 0x00, 0x00, 0x00


//--------------------- .nv.info._Z33softmax_online_split_pass2_kernelPKfPfS0_iii --------------------------
	.section	.nv.info._Z33softmax_online_split_pass2_kernelPKfPfS0_iii,"",@"SHT_CUDA_INFO"
	.sectionflags	@""
	.align	4


	//----- nvinfo : EIATTR_CUDA_API_VERSION
	.align		4
        /*0000*/ 	.byte	0x04, 0x37
        /*0002*/ 	.short	(.L_63 - .L_62)
.L_62:
        /*0004*/ 	.word	0x00000082


	//----- nvinfo : EIATTR_KPARAM_INFO
	.align		4
.L_63:
        /*0008*/ 	.byte	0x04, 0x17
        /*000a*/ 	.short	(.L_65 - .L_64)
.L_64:
        /*000c*/ 	.word	0x00000000
        /*0010*/ 	.short	0x0005
        /*0012*/ 	.short	0x0020
        /*0014*/ 	.byte	0x00, 0xf0, 0x11, 0x00


	//----- nvinfo : EIATTR_KPARAM_INFO
	.align		4
.L_65:
        /*0018*/ 	.byte	0x04, 0x17
        /*001a*/ 	.short	(.L_67 - .L_66)
.L_66:
        /*001c*/ 	.word	0x00000000
        /*0020*/ 	.short	0x0004
        /*0022*/ 	.short	0x001c
        /*0024*/ 	.byte	0x00, 0xf0, 0x11, 0x00


	//----- nvinfo : EIATTR_KPARAM_INFO
	.align		4
.L_67:
        /*0028*/ 	.byte	0x04, 0x17
        /*002a*/ 	.short	(.L_69 - .L_68)
.L_68:
        /*002c*/ 	.word	0x00000000
        /*0030*/ 	.short	0x0003
        /*0032*/ 	.short	0x0018
        /*0034*/ 	.byte	0x00, 0xf0, 0x11, 0x00


	//----- nvinfo : EIATTR_KPARAM_INFO
	.align		4
.L_69:
        /*0038*/ 	.byte	0x04, 0x17
        /*003a*/ 	.short	(.L_71 - .L_70)
.L_70:
        /*003c*/ 	.word	0x00000000
        /*0040*/ 	.short	0x0002
        /*0042*/ 	.short	0x0010
        /*0044*/ 	.byte	0x00, 0xf5, 0x21, 0x00


	//----- nvinfo : EIATTR_KPARAM_INFO
	.align		4
.L_71:
        /*0048*/ 	.byte	0x04, 0x17
        /*004a*/ 	.short	(.L_73 - .L_72)
.L_72:
        /*004c*/ 	.word	0x00000000
        /*0050*/ 	.short	0x0001
        /*0052*/ 	.short	0x0008
        /*0054*/ 	.byte	0x00, 0xf5, 0x21, 0x00


	//----- nvinfo : EIATTR_KPARAM_INFO
	.align		4
.L_73:
        /*0058*/ 	.byte	0x04, 0x17
        /*005a*/ 	.short	(.L_75 - .L_74)
.L_74:
        /*005c*/ 	.word	0x00000000
        /*0060*/ 	.short	0x0000
        /*0062*/ 	.short	0x0000
        /*0064*/ 	.byte	0x00, 0xf5, 0x21, 0x00


	//----- nvinfo : EIATTR_SPARSE_MMA_MASK
	.align		4
.L_75:
        /*0068*/ 	.byte	0x03, 0x50
        /*006a*/ 	.short	0x0000


	//----- nvinfo : EIATTR_MAXREG_COUNT
	.align		4
        /*006c*/ 	.byte	0x03, 0x1b
        /*006e*/ 	.short	0x00ff


	//----- nvinfo : EIATTR_MERCURY_ISA_VERSION
	.align		4
        /*0070*/ 	.byte	0x03, 0x5f
        /*0072*/ 	.short	0x0101


	//----- nvinfo : EIATTR_VRC_CTA_INIT_COUNT
	.align		4
        /*0074*/ 	.byte	0x02, 0x4a
	.zero		1
	.zero		1


	//----- nvinfo : EIATTR_EXIT_INSTR_OFFSETS
	.align		4
        /*0078*/ 	.byte	0x04, 0x1c
        /*007a*/ 	.short	(.L_77 - .L_76)


	//   ....[0]....
.L_76:
        /*007c*/ 	.word	0x00000200


	//   ....[1]....
        /*0080*/ 	.word	0x00000610


	//   ....[2]....
        /*0084*/ 	.word	0x00000ba0


	//----- nvinfo : EIATTR_CRS_STACK_SIZE
	.align		4
.L_77:
        /*0088*/ 	.byte	0x04, 0x1e
        /*008a*/ 	.short	(.L_79 - .L_78)
.L_78:
        /*008c*/ 	.word	0x00000000


	//----- nvinfo : EIATTR_CBANK_PARAM_SIZE
	.align		4
.L_79:
        /*0090*/ 	.byte	0x03, 0x19
        /*0092*/ 	.short	0x0024


	//----- nvinfo : EIATTR_PARAM_CBANK
	.align		4
        /*0094*/ 	.byte	0x04, 0x0a
        /*0096*/ 	.short	(.L_81 - .L_80)
	.align		4
.L_80:
        /*0098*/ 	.word	index@(.nv.constant0._Z33softmax_online_split_pass2_kernelPKfPfS0_iii)
        /*009c*/ 	.short	0x0380
        /*009e*/ 	.short	0x0024


	//----- nvinfo : EIATTR_SW_WAR
	.align		4
.L_81:
        /*00a0*/ 	.byte	0x04, 0x36
        /*00a2*/ 	.short	(.L_83 - .L_82)
.L_82:
        /*00a4*/ 	.word	0x00000008
.L_83:


//--------------------- .nv.info._Z33softmax_online_split_pass1_kernelPKfPfiii --------------------------
	.section	.nv.info._Z33softmax_online_split_pass1_kernelPKfPfiii,"",@"SHT_CUDA_INFO"
	.sectionflags	@""
	.align	4


	//----- nvinfo : EIATTR_CUDA_API_VERSION
	.align		4
        /*0000*/ 	.byte	0x04, 0x37
        /*0002*/ 	.short	(.L_85 - .L_84)
.L_84:
        /*0004*/ 	.word	0x00000082


	//----- nvinfo : EIATTR_KPARAM_INFO
	.align		4
.L_85:
        /*0008*/ 	.byte	0x04, 0x17
        /*000a*/ 	.short	(.L_87 - .L_86)
.L_86:
        /*000c*/ 	.word	0x00000000
        /*0010*/ 	.short	0x0004
        /*0012*/ 	.short	0x0018
        /*0014*/ 	.byte	0x00, 0xf0, 0x11, 0x00


	//----- nvinfo : EIATTR_KPARAM_INFO
	.align		4
.L_87:
        /*0018*/ 	.byte	0x04, 0x17
        /*001a*/ 	.short	(.L_89 - .L_88)
.L_88:
        /*001c*/ 	.word	0x00000000
        /*0020*/ 	.short	0x0003
        /*0022*/ 	.short	0x0014
        /*0024*/ 	.byte	0x00, 0xf0, 0x11, 0x00


	//----- nvinfo : EIATTR_KPARAM_INFO
	.align		4
.L_89:
        /*0028*/ 	.byte	0x04, 0x17
        /*002a*/ 	.short	(.L_91 - .L_90)
.L_90:
        /*002c*/ 	.word	0x00000000
        /*0030*/ 	.short	0x0002
        /*0032*/ 	.short	0x0010
        /*0034*/ 	.byte	0x00, 0xf0, 0x11, 0x00


	//----- nvinfo : EIATTR_KPARAM_INFO
	.align		4
.L_91:
        /*0038*/ 	.byte	0x04, 0x17
        /*003a*/ 	.short	(.L_93 - .L_92)
.L_92:
        /*003c*/ 	.word	0x00000000
        /*0040*/ 	.short	0x0001
        /*0042*/ 	.short	0x0008
        /*0044*/ 	.byte	0x00, 0xf5, 0x21, 0x00


	//----- nvinfo : EIATTR_KPARAM_INFO
	.align		4
.L_93:
        /*0048*/ 	.byte	0x04, 0x17
        /*004a*/ 	.short	(.L_95 - .L_94)
.L_94:
        /*004c*/ 	.word	0x00000000
        /*0050*/ 	.short	0x0000
        /*0052*/ 	.short	0x0000
        /*0054*/ 	.byte	0x00, 0xf5, 0x21, 0x00


	//----- nvinfo : EIATTR_SPARSE_MMA_MASK
	.align		4
.L_95:
        /*0058*/ 	.byte	0x03, 0x50
        /*005a*/ 	.short	0x0000


	//----- nvinfo : EIATTR_MAXREG_COUNT
	.align		4
        /*005c*/ 	.byte	0x03, 0x1b
        /*005e*/ 	.short	0x00ff


	//----- nvinfo : EIATTR_NUM_BARRIERS
	.align		4
        /*0060*/ 	.byte	0x02, 0x4c
        /*0062*/ 	.byte	0x01
	.zero		1


	//----- nvinfo : EIATTR_MERCURY_ISA_VERSION
	.align		4
        /*0064*/ 	.byte	0x03, 0x5f
        /*0066*/ 	.short	0x0101


	//----- nvinfo : EIATTR_COOP_GROUP_MASK_REGIDS
	.align		4
        /*0068*/ 	.byte	0x04, 0x29
        /*006a*/ 	.short	(.L_97 - .L_96)


	//   ....[0]....
.L_96:
        /*006c*/ 	.word	0xffffffff


	//   ....[1]....
        /*0070*/ 	.word	0xffffffff


	//   ....[2]....
        /*0074*/ 	.word	0xffffffff


	//   ....[3]....
        /*0078*/ 	.word	0xffffffff


	//   ....[4]....
        /*007c*/ 	.word	0xffffffff


	//   ....[5]....
        /*0080*/ 	.word	0xffffffff


	//   ....[6]....
        /*0084*/ 	.word	0xffffffff


	//   ....[7]....
        /*0088*/ 	.word	0xffffffff


	//   ....[8]....
        /*008c*/ 	.word	0xffffffff


	//   ....[9]....
        /*0090*/ 	.word	0xffffffff


	//----- nvinfo : EIATTR_COOP_GROUP_INSTR_OFFSETS
	.align		4
.L_97:
        /*0094*/ 	.byte	0x04, 0x28
        /*0096*/ 	.short	(.L_99 - .L_98)


	//   ....[0]....
.L_98:
        /*0098*/ 	.word	0x00000fe0


	//   ....[1]....
        /*009c*/ 	.word	0x00001050


	//   ....[2]....
        /*00a0*/ 	.word	0x00001110


	//   ....[3]....
        /*00a4*/ 	.word	0x00001160


	//   ....[4]....
        /*00a8*/ 	.word	0x00001290


	//   ....[5]....
        /*00ac*/ 	.word	0x000012f0


	//   ....[6]....
        /*00b0*/ 	.word	0x00001400


	//   ....[7]....
        /*00b4*/ 	.word	0x00001500


	//   ....[8]....
        /*00b8*/ 	.word	0x00001580


	//   ....[9]....
        /*00bc*/ 	.word	0x00001680


	//----- nvinfo : EIATTR_VRC_CTA_INIT_COUNT
	.align		4
.L_99:
        /*00c0*/ 	.byte	0x02, 0x4a
	.zero		1
	.zero		1


	//----- nvinfo : EIATTR_EXIT_INSTR_OFFSETS
	.align		4
        /*00c4*/ 	.byte	0x04, 0x1c
        /*00c6*/ 	.short	(.L_101 - .L_100)


	//   ....[0]....
.L_100:
        /*00c8*/ 	.word	0x00000fd0


	//   ....[1]....
        /*00cc*/ 	.word	0x00001690


	//   ....[2]....
        /*00d0*/ 	.word	0x00001780


	//   ....[3]....
        /*00d4*/ 	.word	0x00001980


	//----- nvinfo : EIATTR_CRS_STACK_SIZE
	.align		4
.L_101:
        /*00d8*/ 	.byte	0x04, 0x1e
        /*00da*/ 	.short	(.L_103 - .L_102)
.L_102:
        /*00dc*/ 	.word	0x00000000


	//----- nvinfo : EIATTR_CBANK_PARAM_SIZE
	.align		4
.L_103:
        /*00e0*/ 	.byte	0x03, 0x19
        /*00e2*/ 	.short	0x001c


	//----- nvinfo : EIATTR_PARAM_CBANK
	.align		4
        /*00e4*/ 	.byte	0x04, 0x0a
        /*00e6*/ 	.short	(.L_105 - .L_104)
	.align		4
.L_104:
        /*00e8*/ 	.word	index@(.nv.constant0._Z33softmax_online_split_pass1_kernelPKfPfiii)
        /*00ec*/ 	.short	0x0380
        /*00ee*/ 	.short	0x001c


	//----- nvinfo : EIATTR_SW_WAR
	.align		4
.L_105:
        /*00f0*/ 	.byte	0x04, 0x36
        /*00f2*/ 	.short	(.L_107 - .L_106)
.L_106:
        /*00f4*/ 	.word	0x00000008
.L_107:


//--------------------- .nv.info._Z21softmax_online_kernelPKfPfii --------------------------
	.section	.nv.info._Z21softmax_online_kernelPKfPfii,"",@"SHT_CUDA_INFO"
	.sectionflags	@""
	.align	4


	//----- nvinfo : EIATTR_CUDA_API_VERSION
	.align		4
        /*0000*/ 	.byte	0x04, 0x37
        /*0002*/ 	.short	(.L_109 - .L_108)
.L_108:
        /*0004*/ 	.word	0x00000082


	//----- nvinfo : EIATTR_KPARAM_INFO
	.align		4
.L_109:
        /*0008*/ 	.byte	0x04, 0x17
        /*000a*/ 	.short	(.L_111 - .L_110)
.L_110:
        /*000c*/ 	.word	0x00000000
        /*0010*/ 	.short	0x0003
        /*0012*/ 	.short	0x0014
        /*0014*/ 	.byte	0x00, 0xf0, 0x11, 0x00


	//----- nvinfo : EIATTR_KPARAM_INFO
	.align		4
.L_111:
        /*0018*/ 	.byte	0x04, 0x17
        /*001a*/ 	.short	(.L_113 - .L_112)
.L_112:
        /*001c*/ 	.word	0x00000000
        /*0020*/ 	.short	0x0002
        /*0022*/ 	.short	0x0010
        /*0024*/ 	.byte	0x00, 0xf0, 0x11, 0x00


	//----- nvinfo : EIATTR_KPARAM_INFO
	.align		4
.L_113:
        /*0028*/ 	.byte	0x04, 0x17
        /*002a*/ 	.short	(.L_115 - .L_114)
.L_114:
        /*002c*/ 	.word	0x00000000
        /*0030*/ 	.short	0x0001
        /*0032*/ 	.short	0x0008
        /*0034*/ 	.byte	0x00, 0xf5, 0x21, 0x00


	//----- nvinfo : EIATTR_KPARAM_INFO
	.align		4
.L_115:
        /*0038*/ 	.byte	0x04, 0x17
        /*003a*/ 	.short	(.L_117 - .L_116)
.L_116:
        /*003c*/ 	.word	0x00000000
        /*0040*/ 	.short	0x0000
        /*0042*/ 	.short	0x0000
        /*0044*/ 	.byte	0x00, 0xf5, 0x21, 0x00


	//----- nvinfo : EIATTR_SPARSE_MMA_MASK
	.align		4
.L_117:
        /*0048*/ 	.byte	0x03, 0x50
        /*004a*/ 	.short	0x0000


	//----- nvinfo : EIATTR_MAXREG_COUNT
	.align		4
        /*004c*/ 	.byte	0x03, 0x1b
        /*004e*/ 	.short	0x00ff


	//----- nvinfo : EIATTR_NUM_BARRIERS
	.align		4
        /*0050*/ 	.byte	0x02, 0x4c
        /*0052*/ 	.byte	0x01
	.zero		1


	//----- nvinfo : EIATTR_MERCURY_ISA_VERSION
	.align		4
        /*0054*/ 	.byte	0x03, 0x5f
        /*0056*/ 	.short	0x0101


	//----- nvinfo : EIATTR_COOP_GROUP_MASK_REGIDS
	.align		4
        /*0058*/ 	.byte	0x04, 0x29
        /*005a*/ 	.short	(.L_119 - .L_118)


	//   ....[0]....
.L_118:
        /*005c*/ 	.word	0xffffffff


	//   ....[1]....
        /*0060*/ 	.word	0xffffffff


	//   ....[2]....
        /*0064*/ 	.word	0xffffffff


	//   ....[3]....
        /*0068*/ 	.word	0xffffffff


	//   ....[4]....
        /*006c*/ 	.word	0xffffffff


	//   ....[5]....
        /*0070*/ 	.word	0xffffffff


	//   ....[6]....
        /*0074*/ 	.word	0xffffffff


	//   ....[7]....
        /*0078*/ 	.word	0xffffffff


	//   ....[8]....
        /*007c*/ 	.word	0xffffffff


	//   ....[9]....
        /*0080*/ 	.word	0xffffffff


	//   ....[10]....
        /*0084*/ 	.word	0x05000012


	//   ....[11]....
        /*0088*/ 	.word	0x05000012


	//   ....[12]....
        /*008c*/ 	.word	0x05000012


	//   ....[13]....
        /*0090*/ 	.word	0x05000012


	//   ....[14]....
        /*0094*/ 	.word	0x05000012


	//   ....[15]....
        /*0098*/ 	.word	0x05000012


	//   ....[16]....
        /*009c*/ 	.word	0x05000012


	//   ....[17]....
        /*00a0*/ 	.word	0x05000012


	//   ....[18]....
        /*00a4*/ 	.word	0x05000012


	//   ....[19]....
        /*00a8*/ 	.word	0x05000012


	//----- nvinfo : EIATTR_COOP_GROUP_INSTR_OFFSETS
	.align		4
.L_119:
        /*00ac*/ 	.byte	0x04, 0x28
        /*00ae*/ 	.short	(.L_121 - .L_120)


	//   ....[0]....
.L_120:
        /*00b0*/ 	.word	0x00000ef0


	//   ....[1]....
        /*00b4*/ 	.word	0x00000f50


	//   ....[2]....
        /*00b8*/ 	.word	0x00001020


	//   ....[3]....
        /*00bc*/ 	.word	0x00001060


	//   ....[4]....
        /*00c0*/ 	.word	0x00001170


	//   ....[5]....
        /*00c4*/ 	.word	0x000011c0


	//   ....[6]....
        /*00c8*/ 	.word	0x000012f0


	//   ....[7]....
        /*00cc*/ 	.word	0x00001460


	//   ....[8]....
        /*00d0*/ 	.word	0x000014a0


	//   ....[9]....
        /*00d4*/ 	.word	0x000014e0


	//   ....[10]....
        /*00d8*/ 	.word	0x00002160


	//   ....[11]....
        /*00dc*/ 	.word	0x000021b0


	//   ....[12]....
        /*00e0*/ 	.word	0x00002370


	//   ....[13]....
        /*00e4*/ 	.word	0x000023c0


	//   ....[14]....
        /*00e8*/ 	.word	0x00002560


	//   ....[15]....
        /*00ec*/ 	.word	0x000025b0


	//   ....[16]....
        /*00f0*/ 	.word	0x00002760


	//   ....[17]....
        /*00f4*/ 	.word	0x000027b0


	//   ....[18]....
        /*00f8*/ 	.word	0x00002960


	//   ....[19]....
        /*00fc*/ 	.word	0x000029b0


	//----- nvinfo : EIATTR_VRC_CTA_INIT_COUNT
	.align		4
.L_121:
        /*0100*/ 	.byte	0x02, 0x4a
	.zero		1
	.zero		1


	//----- nvinfo : EIATTR_EXIT_INSTR_OFFSETS
	.align		4
        /*0104*/ 	.byte	0x04, 0x1c
        /*0106*/ 	.short	(.L_123 - .L_122)


	//   ....[0]....
.L_122:
        /*0108*/ 	.word	0x000017d0


	//   ....[1]....
        /*010c*/ 	.word	0x00001c20


	//   ....[2]....
        /*0110*/ 	.word	0x000020f0


	//----- nvinfo : EIATTR_CRS_STACK_SIZE
	.align		4
.L_123:
        /*0114*/ 	.byte	0x04, 0x1e
        /*0116*/ 	.short	(.L_125 - .L_124)
.L_124:
        /*0118*/ 	.word	0x00000000


	//----- nvinfo : EIATTR_CBANK_PARAM_SIZE
	.align		4
.L_125:
        /*011c*/ 	.byte	0x03, 0x19
        /*011e*/ 	.short	0x0018


	//----- nvinfo : EIATTR_PARAM_CBANK
	.align		4
        /*0120*/ 	.byte	0x04, 0x0a
        /*0122*/ 	.short	(.L_127 - .L_126)
	.align		4
.L_126:
        /*0124*/ 	.word	index@(.nv.constant0._Z21softmax_online_kernelPKfPfii)
        /*0128*/ 	.short	0x0380
        /*012a*/ 	.short	0x0018


	//----- nvinfo : EIATTR_SW_WAR
	.align		4
.L_127:
        /*012c*/ 	.byte	0x04, 0x36
        /*012e*/ 	.short	(.L_129 - .L_128)
.L_128:
        /*0130*/ 	.word	0x00000008
.L_129:


//--------------------- .nv.info._Z33softmax_online_split_setup_kernelPfi --------------------------
	.section	.nv.info._Z33softmax_online_split_setup_kernelPfi,"",@"SHT_CUDA_INFO"
	.sectionflags	@""
	.align	4


	//----- nvinfo : EIATTR_CUDA_API_VERSION
	.align		4
        /*0000*/ 	.byte	0x04, 0x37
        /*0002*/ 	.short	(.L_131 - .L_130)
.L_130:
        /*0004*/ 	.word	0x00000082


	//----- nvinfo : EIATTR_KPARAM_INFO
	.align		4
.L_131:
        /*0008*/ 	.byte	0x04, 0x17
        /*000a*/ 	.short	(.L_133 - .L_132)
.L_132:
        /*000c*/ 	.word	0x00000000
        /*0010*/ 	.short	0x0001
        /*0012*/ 	.short	0x0008
        /*0014*/ 	.byte	0x00, 0xf0, 0x11, 0x00


	//----- nvinfo : EIATTR_KPARAM_INFO
	.align		4
.L_133:
        /*0018*/ 	.byte	0x04, 0x17
        /*001a*/ 	.short	(.L_135 - .L_134)
.L_134:
        /*001c*/ 	.word	0x00000000
        /*0020*/ 	.short	0x0000
        /*0022*/ 	.short	0x0000
        /*0024*/ 	.byte	0x00, 0xf5, 0x21, 0x00


	//----- nvinfo : EIATTR_SPARSE_MMA_MASK
	.align		4
.L_135:
        /*0028*/ 	.byte	0x03, 0x50
        /*002a*/ 	.short	0x0000


	//----- nvinfo : EIATTR_MAXREG_COUNT
	.align		4
        /*002c*/ 	.byte	0x03, 0x1b
        /*002e*/ 	.short	0x00ff


	//----- nvinfo : EIATTR_MERCURY_ISA_VERSION
	.align		4
        /*0030*/ 	.byte	0x03, 0x5f
        /*0032*/ 	.short	0x0101


	//----- nvinfo : EIATTR_VRC_CTA_INIT_COUNT
	.align		4
        /*0034*/ 	.byte	0x02, 0x4a
	.zero		1
	.zero		1


	//----- nvinfo : EIATTR_EXIT_INSTR_OFFSETS
	.align		4
        /*0038*/ 	.byte	0x04, 0x1c
        /*003a*/ 	.short	(.L_137 - .L_136)


	//   ....[0]....
.L_136:
        /*003c*/ 	.word	0x00000070


	//   ....[1]....
        /*0040*/ 	.word	0x00000100


	//----- nvinfo : EIATTR_CBANK_PARAM_SIZE
	.align		4
.L_137:
        /*0044*/ 	.byte	0x03, 0x19
        /*0046*/ 	.short	0x000c


	//----- nvinfo : EIATTR_PARAM_CBANK
	.align		4
        /*0048*/ 	.byte	0x04, 0x0a
        /*004a*/ 	.short	(.L_139 - .L_138)
	.align		4
.L_138:
        /*004c*/ 	.word	index@(.nv.constant0._Z33softmax_online_split_setup_kernelPfi)
        /*0050*/ 	.short	0x0380
        /*0052*/ 	.short	0x000c


	//----- nvinfo : EIATTR_SW_WAR
	.align		4
.L_139:
        /*0054*/ 	.byte	0x04, 0x36
        /*0056*/ 	.short	(.L_141 - .L_140)
.L_140:
        /*0058*/ 	.word	0x00000008
.L_141:


//--------------------- .nv.info._Z32softmax_naive_split_pass3_kernelPfS_iii --------------------------
	.section	.nv.info._Z32softmax_naive_split_pass3_kernelPfS_iii,"",@"SHT_CUDA_INFO"
	.sectionflags	@""
	.align	4


	//----- nvinfo : EIATTR_CUDA_API_VERSION
	.align		4
        /*0000*/ 	.byte	0x04, 0x37
        /*0002*/ 	.short	(.L_143 - .L_142)
.L_142:
        /*0004*/ 	.word	0x00000082


	//----- nvinfo : EIATTR_KPARAM_INFO
	.align		4
.L_143:
        /*0008*/ 	.byte	0x04, 0x17
        /*000a*/ 	.short	(.L_145 - .L_144)
.L_144:
        /*000c*/ 	.word	0x00000000
        /*0010*/ 	.short	0x0004
        /*0012*/ 	.short	0x0018
        /*0014*/ 	.byte	0x00, 0xf0, 0x11, 0x00


	//----- nvinfo : EIATTR_KPARAM_INFO
	.align		4
.L_145:
        /*0018*/ 	.byte	0x04, 0x17
        /*001a*/ 	.short	(.L_147 - .L_146)
.L_146:
        /*001c*/ 	.word	0x00000000
        /*0020*/ 	.short	0x0003
        /*0022*/ 	.short	0x0014
        /*0024*/ 	.byte	0x00, 0xf0, 0x11, 0x00


	//----- nvinfo : EIATTR_KPARAM_INFO
	.align		4
.L_147:
        /*0028*/ 	.byte	0x04, 0x17
        /*002a*/ 	.short	(.L_149 - .L_148)
.L_148:
        /*002c*/ 	.word	0x00000000
        /*0030*/ 	.short	0x0002
        /*0032*/ 	.short	0x0010
        /*0034*/ 	.byte	0x00, 0xf0, 0x11, 0x00


	//----- nvinfo : EIATTR_KPARAM_INFO
	.align		4
.L_149:
        /*0038*/ 	.byte	0x04, 0x17
        /*003a*/ 	.short	(.L_151 - .L_150)
.L_150:
        /*003c*/ 	.word	0x00000000
        /*0040*/ 	.short	0x0001
        /*0042*/ 	.short	0x0008
        /*0044*/ 	.byte	0x00, 0xf5, 0x21, 0x00


	//----- nvinfo : EIATTR_KPARAM_INFO
	.align		4
.L_151:
        /*0048*/ 	.byte	0x04, 0x17
        /*004a*/ 	.short	(.L_153 - .L_152)
.L_152:
        /*004c*/ 	.word	0x00000000
        /*0050*/ 	.short	0x0000
        /*0052*/ 	.short	0x0000
        /*0054*/ 	.byte	0x00, 0xf5, 0x21, 0x00


	//----- nvinfo : EIATTR_SPARSE_MMA_MASK
	.align		4
.L_153:
        /*0058*/ 	.byte	0x03, 0x50
        /*005a*/ 	.short	0x0000


	//----- nvinfo : EIATTR_MAXREG_COUNT
	.align		4
        /*005c*/ 	.byte	0x03, 0x1b
        /*005e*/ 	.short	0x00ff


	//----- nvinfo : EIATTR_MERCURY_ISA_VERSION
	.align		4
        /*0060*/ 	.byte	0x03, 0x5f
        /*0062*/ 	.short	0x0101


	//----- nvinfo : EIATTR_VRC_CTA_INIT_COUNT
	.align		4
        /*0064*/ 	.byte	0x02, 0x4a
	.zero		1
	.zero		1


	//----- nvinfo : EIATTR_EXIT_INSTR_OFFSETS
	.align		4
        /*0068*/ 	.byte	0x04, 0x1c
        /*006a*/ 	.short	(.L_155 - .L_154)


	//   ....[0]....
.L_154:
        /*006c*/ 	.word	0x000001e0


	//   ....[1]....
        /*0070*/ 	.word	0x00000510


	//   ....[2]....
        /*0074*/ 	.word	0x00000740


	//----- nvinfo : EIATTR_CRS_STACK_SIZE
	.align		4
.L_155:
        /*0078*/ 	.byte	0x04, 0x1e
        /*007a*/ 	.short	(.L_157 - .L_156)
.L_156:
        /*007c*/ 	.word	0x00000000


	//----- nvinfo : EIATTR_CBANK_PARAM_SIZE
	.align		4
.L_157:
        /*0080*/ 	.byte	0x03, 0x19
        /*0082*/ 	.short	0x001c


	//----- nvinfo : EIATTR_PARAM_CBANK
	.align		4
        /*0084*/ 	.byte	0x04, 0x0a
        /*0086*/ 	.short	(.L_159 - .L_158)
	.align		4
.L_158:
        /*0088*/ 	.word	index@(.nv.constant0._Z32softmax_naive_split_pass3_kernelPfS_iii)
        /*008c*/ 	.short	0x0380
        /*008e*/ 	.short	0x001c


	//----- nvinfo : EIATTR_SW_WAR
	.align		4
.L_159:
        /*0090*/ 	.byte	0x04, 0x36
        /*0092*/ 	.short	(.L_161 - .L_160)
.L_160:
        /*0094*/ 	.word	0x00000008
.L_161:


//--------------------- .nv.info._Z32softmax_naive_split_pass2_kernelPKfPfS1_S1_iii --------------------------
	.section	.nv.info._Z32softmax_naive_split_pass2_kernelPKfPfS1_S1_iii,"",@"SHT_CUDA_INFO"
	.sectionflags	@""
	.align	4


	//----- nvinfo : EIATTR_CUDA_API_VERSION
	.align		4
        /*0000*/ 	.byte	0x04, 0x37
        /*0002*/ 	.short	(.L_163 - .L_162)
.L_162:
        /*0004*/ 	.word	0x00000082


	//----- nvinfo : EIATTR_KPARAM_INFO
	.align		4
.L_163:
        /*0008*/ 	.byte	0x04, 0x17
        /*000a*/ 	.short	(.L_165 - .L_164)
.L_164:
        /*000c*/ 	.word	0x00000000
        /*0010*/ 	.short	0x0006
        /*0012*/ 	.short	0x0028
        /*0014*/ 	.byte	0x00, 0xf0, 0x11, 0x00


	//----- nvinfo : EIATTR_KPARAM_INFO
	.align		4
.L_165:
        /*0018*/ 	.byte	0x04, 0x17
        /*001a*/ 	.short	(.L_167 - .L_166)
.L_166:
        /*001c*/ 	.word	0x00000000
        /*0020*/ 	.short	0x0005
        /*0022*/ 	.short	0x0024
        /*0024*/ 	.byte	0x00, 0xf0, 0x11, 0x00


	//----- nvinfo : EIATTR_KPARAM_INFO
	.align		4
.L_167:
        /*0028*/ 	.byte	0x04, 0x17
        /*002a*/ 	.short	(.L_169 - .L_168)
.L_168:
        /*002c*/ 	.word	0x00000000
        /*0030*/ 	.short	0x0004
        /*0032*/ 	.short	0x0020
        /*0034*/ 	.byte	0x00, 0xf0, 0x11, 0x00


	//----- nvinfo : EIATTR_KPARAM_INFO
	.align		4
.L_169:
        /*0038*/ 	.byte	0x04, 0x17
        /*003a*/ 	.short	(.L_171 - .L_170)
.L_170:
        /*003c*/ 	.word	0x00000000
        /*0040*/ 	.short	0x0003
        /*0042*/ 	.short	0x0018
        /*0044*/ 	.byte	0x00, 0xf5, 0x21, 0x00


	//----- nvinfo : EIATTR_KPARAM_INFO
	.align		4
.L_171:
        /*0048*/ 	.byte	0x04, 0x17
        /*004a*/ 	.short	(.L_173 - .L_172)
.L_172:
        /*004c*/ 	.word	0x00000000
        /*0050*/ 	.short	0x0002
        /*0052*/ 	.short	0x0010
        /*0054*/ 	.byte	0x00, 0xf5, 0x21, 0x00


	//----- nvinfo : EIATTR_KPARAM_INFO
	.align		4
.L_173:
        /*0058*/ 	.byte	0x04, 0x17
        /*005a*/ 	.short	(.L_175 - .L_174)
.L_174:
        /*005c*/ 	.word	0x00000000
        /*0060*/ 	.short	0x0001
        /*0062*/ 	.short	0x0008
        /*0064*/ 	.byte	0x00, 0xf5, 0x21, 0x00


	//----- nvinfo : EIATTR_KPARAM_INFO
	.align		4
.L_175:
        /*0068*/ 	.byte	0x04, 0x17
        /*006a*/ 	.short	(.L_177 - .L_176)
.L_176:
        /*006c*/ 	.word	0x00000000
        /*0070*/ 	.short	0x0000
        /*0072*/ 	.short	0x0000
        /*0074*/ 	.byte	0x00, 0xf5, 0x21, 0x00


	//----- nvinfo : EIATTR_SPARSE_MMA_MASK
	.align		4
.L_177:
        /*0078*/ 	.byte	0x03, 0x50
        /*007a*/ 	.short	0x0000


	//----- nvinfo : EIATTR_MAXREG_COUNT
	.align		4
        /*007c*/ 	.byte	0x03, 0x1b
        /*007e*/ 	.short	0x00ff


	//----- nvinfo : EIATTR_NUM_BARRIERS
	.align		4
        /*0080*/ 	.byte	0x02, 0x4c
        /*0082*/ 	.byte	0x01
	.zero		1


	//----- nvinfo : EIATTR_MERCURY_ISA_VERSION
	.align		4
        /*0084*/ 	.byte	0x03, 0x5f
        /*0086*/ 	.short	0x0101


	//----- nvinfo : EIATTR_COOP_GROUP_MASK_REGIDS
	.align		4
        /*0088*/ 	.byte	0x04, 0x29
        /*008a*/ 	.short	(.L_179 - .L_178)


	//   ....[0]....
.L_178:
        /*008c*/ 	.word	0xffffffff


	//   ....[1]....
        /*0090*/ 	.word	0xffffffff


	//   ....[2]....
        /*0094*/ 	.word	0xffffffff


	//   ....[3]....
        /*0098*/ 	.word	0xffffffff


	//   ....[4]....
        /*009c*/ 	.word	0xffffffff


	//----- nvinfo : EIATTR_COOP_GROUP_INSTR_OFFSETS
	.align		4
.L_179:
        /*00a0*/ 	.byte	0x04, 0x28
        /*00a2*/ 	.short	(.L_181 - .L_180)


	//   ....[0]....
.L_180:
        /*00a4*/ 	.word	0x00000c80


	//   ....[1]....
        /*00a8*/ 	.word	0x00000cb0


	//   ....[2]....
        /*00ac*/ 	.word	0x00000cd0


	//   ....[3]....
        /*00b0*/ 	.word	0x00000cf0


	//   ....[4]....
        /*00b4*/ 	.word	0x00000d10


	//----- nvinfo : EIATTR_VRC_CTA_INIT_COUNT
	.align		4
.L_181:
        /*00b8*/ 	.byte	0x02, 0x4a
	.zero		1
	.zero		1


	//----- nvinfo : EIATTR_EXIT_INSTR_OFFSETS
	.align		4
        /*00bc*/ 	.byte	0x04, 0x1c
        /*00be*/ 	.short	(.L_183 - .L_182)


	//   ....[0]....
.L_182:
        /*00c0*/ 	.word	0x00000c70


	//   ....[1]....
        /*00c4*/ 	.word	0x00000d20


	//   ....[2]....
        /*00c8*/ 	.word	0x00000d70


	//   ....[3]....
        /*00cc*/ 	.word	0x00000d90


	//----- nvinfo : EIATTR_CRS_STACK_SIZE
	.align		4
.L_183:
        /*00d0*/ 	.byte	0x04, 0x1e
        /*00d2*/ 	.short	(.L_185 - .L_184)
.L_184:
        /*00d4*/ 	.word	0x00000000


	//----- nvinfo : EIATTR_CBANK_PARAM_SIZE
	.align		4
.L_185:
        /*00d8*/ 	.byte	0x03, 0x19
        /*00da*/ 	.short	0x002c


	//----- nvinfo : EIATTR_PARAM_CBANK
	.align		4
        /*00dc*/ 	.byte	0x04, 0x0a
        /*00de*/ 	.short	(.L_187 - .L_186)
	.align		4
.L_186:
        /*00e0*/ 	.word	index@(.nv.constant0._Z32softmax_naive_split_pass2_kernelPKfPfS1_S1_iii)
        /*00e4*/ 	.short	0x0380
        /*00e6*/ 	.short	0x002c


	//----- nvinfo : EIATTR_SW_WAR
	.align		4
.L_187:
        /*00e8*/ 	.byte	0x04, 0x36
        /*00ea*/ 	.short	(.L_189 - .L_188)
.L_188:
        /*00ec*/ 	.word	0x00000008
.L_189:


//--------------------- .nv.info._Z32softmax_naive_split_pass1_kernelPKfPfiii --------------------------
	.section	.nv.info._Z32softmax_naive_split_pass1_kernelPKfPfiii,"",@"SHT_CUDA_INFO"
	.sectionflags	@""
	.align	4


	//----- nvinfo : EIATTR_CUDA_API_VERSION
	.align		4
        /*0000*/ 	.byte	0x04, 0x37
        /*0002*/ 	.short	(.L_191 - .L_190)
.L_190:
        /*0004*/ 	.word	0x00000082


	//----- nvinfo : EIATTR_KPARAM_INFO
	.align		4
.L_191:
        /*0008*/ 	.byte	0x04, 0x17
        /*000a*/ 	.short	(.L_193 - .L_192)
.L_192:
        /*000c*/ 	.word	0x00000000
        /*0010*/ 	.short	0x0004
        /*0012*/ 	.short	0x0018
        /*0014*/ 	.byte	0x00, 0xf0, 0x11, 0x00


	//----- nvinfo : EIATTR_KPARAM_INFO
	.align		4
.L_193:
        /*0018*/ 	.byte	0x04, 0x17
        /*001a*/ 	.short	(.L_195 - .L_194)
.L_194:
        /*001c*/ 	.word	0x00000000
        /*0020*/ 	.short	0x0003
        /*0022*/ 	.short	0x0014
        /*0024*/ 	.byte	0x00, 0xf0, 0x11, 0x00


	//----- nvinfo : EIATTR_KPARAM_INFO
	.align		4
.L_195:
        /*0028*/ 	.byte	0x04, 0x17
        /*002a*/ 	.short	(.L_197 - .L_196)
.L_196:
        /*002c*/ 	.word	0x00000000
        /*0030*/ 	.short	0x0002
        /*0032*/ 	.short	0x0010
        /*0034*/ 	.byte	0x00, 0xf0, 0x11, 0x00


	//----- nvinfo : EIATTR_KPARAM_INFO
	.align		4
.L_197:
        /*0038*/ 	.byte	0x04, 0x17
        /*003a*/ 	.short	(.L_199 - .L_198)
.L_198:
        /*003c*/ 	.word	0x00000000
        /*0040*/ 	.short	0x0001
        /*0042*/ 	.short	0x0008
        /*0044*/ 	.byte	0x00, 0xf5, 0x21, 0x00


	//----- nvinfo : EIATTR_KPARAM_INFO
	.align		4
.L_199:
        /*0048*/ 	.byte	0x04, 0x17
        /*004a*/ 	.short	(.L_201 - .L_200)
.L_200:
        /*004c*/ 	.word	0x00000000
        /*0050*/ 	.short	0x0000
        /*0052*/ 	.short	0x0000
        /*0054*/ 	.byte	0x00, 0xf5, 0x21, 0x00


	//----- nvinfo : EIATTR_SPARSE_MMA_MASK
	.align		4
.L_201:
        /*0058*/ 	.byte	0x03, 0x50
        /*005a*/ 	.short	0x0000


	//----- nvinfo : EIATTR_MAXREG_COUNT
	.align		4
        /*005c*/ 	.byte	0x03, 0x1b
        /*005e*/ 	.short	0x00ff


	//----- nvinfo : EIATTR_NUM_BARRIERS
	.align		4
        /*0060*/ 	.byte	0x02, 0x4c
        /*0062*/ 	.byte	0x01
	.zero		1


	//----- nvinfo : EIATTR_MERCURY_ISA_VERSION
	.align		4
        /*0064*/ 	.byte	0x03, 0x5f
        /*0066*/ 	.short	0x0101


	//----- nvinfo : EIATTR_COOP_GROUP_MASK_REGIDS
	.align		4
        /*0068*/ 	.byte	0x04, 0x29
        /*006a*/ 	.short	(.L_203 - .L_202)


	//   ....[0]....
.L_202:
        /*006c*/ 	.word	0xffffffff


	//   ....[1]....
        /*0070*/ 	.word	0xffffffff


	//   ....[2]....
        /*0074*/ 	.word	0xffffffff


	//   ....[3]....
        /*0078*/ 	.word	0xffffffff


	//   ....[4]....
        /*007c*/ 	.word	0xffffffff


	//----- nvinfo : EIATTR_COOP_GROUP_INSTR_OFFSETS
	.align		4
.L_203:
        /*0080*/ 	.byte	0x04, 0x28
        /*0082*/ 	.short	(.L_205 - .L_204)


	//   ....[0]....
.L_204:
        /*0084*/ 	.word	0x00000790


	//   ....[1]....
        /*0088*/ 	.word	0x000007c0


	//   ....[2]....
        /*008c*/ 	.word	0x000007e0


	//   ....[3]....
        /*0090*/ 	.word	0x00000800


	//   ....[4]....
        /*0094*/ 	.word	0x00000820


	//----- nvinfo : EIATTR_VRC_CTA_INIT_COUNT
	.align		4
.L_205:
        /*0098*/ 	.byte	0x02, 0x4a
	.zero		1
	.zero		1


	//----- nvinfo : EIATTR_EXIT_INSTR_OFFSETS
	.align		4
        /*009c*/ 	.byte	0x04, 0x1c
        /*009e*/ 	.short	(.L_207 - .L_206)


	//   ....[0]....
.L_206:
        /*00a0*/ 	.word	0x00000780


	//   ....[1]....
        /*00a4*/ 	.word	0x00000830


	//   ....[2]....
        /*00a8*/ 	.word	0x00000880


	//   ....[3]....
        /*00ac*/ 	.word	0x000008c0


	//   ....[4]....
        /*00b0*/ 	.word	0x000008e0


	//----- nvinfo : EIATTR_CRS_STACK_SIZE
	.align		4
.L_207:
        /*00b4*/ 	.byte	0x04, 0x1e
        /*00b6*/ 	.short	(.L_209 - .L_208)
.L_208:
        /*00b8*/ 	.word	0x00000000


	//----- nvinfo : EIATTR_CBANK_PARAM_SIZE
	.align		4
.L_209:
        /*00bc*/ 	.byte	0x03, 0x19
        /*00be*/ 	.short	0x001c


	//----- nvinfo : EIATTR_PARAM_CBANK
	.align		4
        /*00c0*/ 	.byte	0x04, 0x0a
        /*00c2*/ 	.short	(.L_211 - .L_210)
	.align		4
.L_210:
        /*00c4*/ 	.word	index@(.nv.constant0._Z32softmax_naive_split_pass1_kernelPKfPfiii)
        /*00c8*/ 	.short	0x0380
        /*00ca*/ 	.short	0x001c


	//----- nvinfo : EIATTR_SW_WAR
	.align		4
.L_211:
        /*00cc*/ 	.byte	0x04, 0x36
        /*00ce*/ 	.short	(.L_213 - .L_212)
.L_212:
        /*00d0*/ 	.word	0x00000008
.L_213:


//--------------------- .nv.info._Z32softmax_naive_split_setup_kernelPfi --------------------------
	.section	.nv.info._Z32softmax_naive_split_setup_kernelPfi,"",@"SHT_CUDA_INFO"
	.sectionflags	@""
	.align	4


	//----- nvinfo : EIATTR_CUDA_API_VERSION
	.align		4
        /*0000*/ 	.byte	0x04, 0x37
        /*0002*/ 	.short	(.L_215 - .L_214)
.L_214:
        /*0004*/ 	.word	0x00000082


	//----- nvinfo : EIATTR_KPARAM_INFO
	.align		4
.L_215:
        /*0008*/ 	.byte	0x04, 0x17
        /*000a*/ 	.short	(.L_217 - .L_216)
.L_216:
        /*000c*/ 	.word	0x00000000
        /*0010*/ 	.short	0x0001
        /*0012*/ 	.short	0x0008
        /*0014*/ 	.byte	0x00, 0xf0, 0x11, 0x00


	//----- nvinfo : EIATTR_KPARAM_INFO
	.align		4
.L_217:
        /*0018*/ 	.byte	0x04, 0x17
        /*001a*/ 	.short	(.L_219 - .L_218)
.L_218:
        /*001c*/ 	.word	0x00000000
        /*0020*/ 	.short	0x0000
        /*0022*/ 	.short	0x0000
        /*0024*/ 	.byte	0x00, 0xf5, 0x21, 0x00


	//----- nvinfo : EIATTR_SPARSE_MMA_MASK
	.align		4
.L_219:
        /*0028*/ 	.byte	0x03, 0x50
        /*002a*/ 	.short	0x0000


	//----- nvinfo : EIATTR_MAXREG_COUNT
	.align		4
        /*002c*/ 	.byte	0x03, 0x1b
        /*002e*/ 	.short	0x00ff


	//----- nvinfo : EIATTR_MERCURY_ISA_VERSION
	.align		4
        /*0030*/ 	.byte	0x03, 0x5f
        /*0032*/ 	.short	0x0101


	//----- nvinfo : EIATTR_VRC_CTA_INIT_COUNT
	.align		4
        /*0034*/ 	.byte	0x02, 0x4a
	.zero		1
	.zero		1


	//----- nvinfo : EIATTR_EXIT_INSTR_OFFSETS
	.align		4
        /*0038*/ 	.byte	0x04, 0x1c
        /*003a*/ 	.short	(.L_221 - .L_220)


	//   ....[0]....
.L_220:
        /*003c*/ 	.word	0x00000070


	//   ....[1]....
        /*0040*/ 	.word	0x000000f0


	//----- nvinfo : EIATTR_CBANK_PARAM_SIZE
	.align		4
.L_221:
        /*0044*/ 	.byte	0x03, 0x19
        /*0046*/ 	.short	0x000c


	//----- nvinfo : EIATTR_PARAM_CBANK
	.align		4
        /*0048*/ 	.byte	0x04, 0x0a
        /*004a*/ 	.short	(.L_223 - .L_222)
	.align		4
.L_222:
        /*004c*/ 	.word	index@(.nv.constant0._Z32softmax_naive_split_setup_kernelPfi)
        /*0050*/ 	.short	0x0380
        /*0052*/ 	.short	0x000c


	//----- nvinfo : EIATTR_SW_WAR
	.align		4
.L_223:
        /*0054*/ 	.byte	0x04, 0x36
        /*0056*/ 	.short	(.L_225 - .L_224)
.L_224:
        /*0058*/ 	.word	0x00000008
.L_225:


//--------------------- .nv.info._Z20softmax_naive_kernelPKfPfii --------------------------
	.section	.nv.info._Z20softmax_naive_kernelPKfPfii,"",@"SHT_CUDA_INFO"
	.sectionflags	@""
	.align	4


	//----- nvinfo : EIATTR_CUDA_API_VERSION
	.align		4
        /*0000*/ 	.byte	0x04, 0x37
        /*0002*/ 	.short	(.L_227 - .L_226)
.L_226:
        /*0004*/ 	.word	0x00000082


	//----- nvinfo : EIATTR_KPARAM_INFO
	.align		4
.L_227:
        /*0008*/ 	.byte	0x04, 0x17
        /*000a*/ 	.short	(.L_229 - .L_228)
.L_228:
        /*000c*/ 	.word	0x00000000
        /*0010*/ 	.short	0x0003
        /*0012*/ 	.short	0x0014
        /*0014*/ 	.byte	0x00, 0xf0, 0x11, 0x00


	//----- nvinfo : EIATTR_KPARAM_INFO
	.align		4
.L_229:
        /*0018*/ 	.byte	0x04, 0x17
        /*001a*/ 	.short	(.L_231 - .L_230)
.L_230:
        /*001c*/ 	.word	0x00000000
        /*0020*/ 	.short	0x0002
        /*0022*/ 	.short	0x0010
        /*0024*/ 	.byte	0x00, 0xf0, 0x11, 0x00


	//----- nvinfo : EIATTR_KPARAM_INFO
	.align		4
.L_231:
        /*0028*/ 	.byte	0x04, 0x17
        /*002a*/ 	.short	(.L_233 - .L_232)
.L_232:
        /*002c*/ 	.word	0x00000000
        /*0030*/ 	.short	0x0001
        /*0032*/ 	.short	0x0008
        /*0034*/ 	.byte	0x00, 0xf5, 0x21, 0x00


	//----- nvinfo : EIATTR_KPARAM_INFO
	.align		4
.L_233:
        /*0038*/ 	.byte	0x04, 0x17
        /*003a*/ 	.short	(.L_235 - .L_234)
.L_234:
        /*003c*/ 	.word	0x00000000
        /*0040*/ 	.short	0x0000
        /*0042*/ 	.short	0x0000
        /*0044*/ 	.byte	0x00, 0xf5, 0x21, 0x00


	//----- nvinfo : EIATTR_SPARSE_MMA_MASK
	.align		4
.L_235:
        /*0048*/ 	.byte	0x03, 0x50
        /*004a*/ 	.short	0x0000


	//----- nvinfo : EIATTR_MAXREG_COUNT
	.align		4
        /*004c*/ 	.byte	0x03, 0x1b
        /*004e*/ 	.short	0x00ff


	//----- nvinfo : EIATTR_NUM_BARRIERS
	.align		4
        /*0050*/ 	.byte	0x02, 0x4c
        /*0052*/ 	.byte	0x01
	.zero		1


	//----- nvinfo : EIATTR_MERCURY_ISA_VERSION
	.align		4
        /*0054*/ 	.byte	0x03, 0x5f
        /*0056*/ 	.short	0x0101


	//----- nvinfo : EIATTR_COOP_GROUP_MASK_REGIDS
	.align		4
        /*0058*/ 	.byte	0x04, 0x29
        /*005a*/ 	.short	(.L_237 - .L_236)


	//   ....[0]....
.L_236:
        /*005c*/ 	.word	0xffffffff


	//   ....[1]....
        /*0060*/ 	.word	0xffffffff


	//   ....[2]....
        /*0064*/ 	.word	0xffffffff


	//   ....[3]....
        /*0068*/ 	.word	0xffffffff


	//   ....[4]....
        /*006c*/ 	.word	0xffffffff


	//   ....[5]....
        /*0070*/ 	.word	0xffffffff


	//   ....[6]....
        /*0074*/ 	.word	0xffffffff


	//   ....[7]....
        /*0078*/ 	.word	0xffffffff


	//   ....[8]....
        /*007c*/ 	.word	0xffffffff


	//   ....[9]....
        /*0080*/ 	.word	0xffffffff


	//   ....[10]....
        /*0084*/ 	.word	0x0500000e


	//   ....[11]....
        /*0088*/ 	.word	0x0500000e


	//   ....[12]....
        /*008c*/ 	.word	0x0500000e


	//   ....[13]....
        /*0090*/ 	.word	0x0500000e


	//   ....[14]....
        /*0094*/ 	.word	0x0500000e


	//   ....[15]....
        /*0098*/ 	.word	0x0500000e


	//   ....[16]....
        /*009c*/ 	.word	0x0500000e


	//   ....[17]....
        /*00a0*/ 	.word	0x0500000e


	//   ....[18]....
        /*00a4*/ 	.word	0x0500000e


	//   ....[19]....
        /*00a8*/ 	.word	0x0500000e


	//----- nvinfo : EIATTR_COOP_GROUP_INSTR_OFFSETS
	.align		4
.L_237:
        /*00ac*/ 	.byte	0x04, 0x28
        /*00ae*/ 	.short	(.L_239 - .L_238)


	//   ....[0]....
.L_238:
        /*00b0*/ 	.word	0x000006b0


	//   ....[1]....
        /*00b4*/ 	.word	0x000006d0


	//   ....[2]....
        /*00b8*/ 	.word	0x000006f0


	//   ....[3]....
        /*00bc*/ 	.word	0x00000710


	//   ....[4]....
        /*00c0*/ 	.word	0x00000730


	//   ....[5]....
        /*00c4*/ 	.word	0x000010d0


	//   ....[6]....
        /*00c8*/ 	.word	0x000010f0


	//   ....[7]....
        /*00cc*/ 	.word	0x00001110


	//   ....[8]....
        /*00d0*/ 	.word	0x00001130


	//   ....[9]....
        /*00d4*/ 	.word	0x00001150


	//   ....[10]....
        /*00d8*/ 	.word	0x00001c40


	//   ....[11]....
        /*00dc*/ 	.word	0x00001cb0


	//   ....[12]....
        /*00e0*/ 	.word	0x00001d20


	//   ....[13]....
        /*00e4*/ 	.word	0x00001d90


	//   ....[14]....
        /*00e8*/ 	.word	0x00001e00


	//   ....[15]....
        /*00ec*/ 	.word	0x00001e70


	//   ....[16]....
        /*00f0*/ 	.word	0x00001ee0


	//   ....[17]....
        /*00f4*/ 	.word	0x00001f50


	//   ....[18]....
        /*00f8*/ 	.word	0x00001fc0


	//   ....[19]....
        /*00fc*/ 	.word	0x00002030


	//----- nvinfo : EIATTR_VRC_CTA_INIT_COUNT
	.align		4
.L_239:
        /*0100*/ 	.byte	0x02, 0x4a
	.zero		1
	.zero		1


	//----- nvinfo : EIATTR_EXIT_INSTR_OFFSETS
	.align		4
        /*0104*/ 	.byte	0x04, 0x1c
        /*0106*/ 	.short	(.L_241 - .L_240)


	//   ....[0]....
.L_240:
        /*0108*/ 	.word	0x000012d0


	//   ....[1]....
        /*010c*/ 	.word	0x00001720


	//   ....[2]....
        /*0110*/ 	.word	0x00001bf0


	//----- nvinfo : EIATTR_CRS_STACK_SIZE
	.align		4
.L_241:
        /*0114*/ 	.byte	0x04, 0x1e
        /*0116*/ 	.short	(.L_243 - .L_242)
.L_242:
        /*0118*/ 	.word	0x00000000


	//----- nvinfo : EIATTR_CBANK_PARAM_SIZE
	.align		4
.L_243:
        /*011c*/ 	.byte	0x03, 0x19
        /*011e*/ 	.short	0x0018


	//----- nvinfo : EIATTR_PARAM_CBANK
	.align		4
        /*0120*/ 	.byte	0x04, 0x0a
        /*0122*/ 	.short	(.L_245 - .L_244)
	.align		4
.L_244:
        /*0124*/ 	.word	index@(.nv.constant0._Z20softmax_naive_kernelPKfPfii)
        /*0128*/ 	.short	0x0380
        /*012a*/ 	.short	0x0018


	//----- nvinfo : EIATTR_SW_WAR
	.align		4
.L_245:
        /*012c*/ 	.byte	0x04, 0x36
        /*012e*/ 	.short	(.L_247 - .L_246)
.L_246:
        /*0130*/ 	.word	0x00000008
.L_247:


//--------------------- .nv.callgraph             --------------------------
	.section	.nv.callgraph,"",@"SHT_CUDA_CALLGRAPH"
	.align	4
	.sectionentsize	8
	.align		4
        /*0000*/ 	.word	0x00000000
	.align		4
        /*0004*/ 	.word	0xffffffff
	.align		4
        /*0008*/ 	.word	0x00000000
	.align		4
        /*000c*/ 	.word	0xfffffffe
	.align		4
        /*0010*/ 	.word	0x00000000
	.align		4
        /*0014*/ 	.word	0xfffffffd
	.align		4
        /*0018*/ 	.word	0x00000000
	.align		4
        /*001c*/ 	.word	0xfffffffc


//--------------------- .text._Z33softmax_online_split_pass2_kernelPKfPfS0_iii --------------------------
	.section	.text._Z33softmax_online_split_pass2_kernelPKfPfS0_iii,"ax",@progbits
	.align	128
        .global         _Z33softmax_online_split_pass2_kernelPKfPfS0_iii
        .type           _Z33softmax_online_split_pass2_kernelPKfPfS0_iii,@function
        .size           _Z33softmax_online_split_pass2_kernelPKfPfS0_iii,(.L_x_130 - _Z33softmax_online_split_pass2_kernelPKfPfS0_iii)
        .other          _Z33softmax_online_split_pass2_kernelPKfPfS0_iii,@"STO_CUDA_ENTRY STV_DEFAULT"
_Z33softmax_online_split_pass2_kernelPKfPfS0_iii:
.text._Z33softmax_online_split_pass2_kernelPKfPfS0_iii:
[----:B------:R-:W-:Y:S01]  /*0000*/  LDC R1, c[0x0][0x37c] ;  /* 0x0000df00ff017b82 */ /* 0x000fe20000000800 */
[----:B------:R-:W0:Y:S07]  /*0010*/  S2R R5, SR_CTAID.Y ;  /* 0x0000000000057919 */ /* 0x000e2e0000002600 */
[----:B------:R-:W1:Y:S01]  /*0020*/  LDC.64 R6, c[0x0][0x390] ;  /* 0x0000e400ff067b82 */ /* 0x000e620000000a00 */
[----:B------:R-:W2:Y:S01]  /*0030*/  LDCU.64 UR6, c[0x0][0x358] ;  /* 0x00006b00ff0677ac */ /* 0x000ea20008000a00 */
[----:B------:R-:W3:Y:S06]  /*0040*/  LDCU UR5, c[0x0][0x3a0] ;  /* 0x00007400ff0577ac */ /* 0x000eec0008000800 */
[----:B------:R-:W3:Y:S08]  /*0050*/  S2UR UR4, SR_CTAID.X ;  /* 0x00000000000479c3 */ /* 0x000ef00000002500 */
[----:B------:R-:W4:Y:S01]  /*0060*/  LDC R8, c[0x0][0x39c] ;  /* 0x0000e700ff087b82 */ /* 0x000f220000000800 */
[----:B0-----:R-:W-:-:S04]  /*0070*/  IMAD.SHL.U32 R3, R5, 0x2, RZ ;  /* 0x0000000205037824 */ /* 0x001fc800078e00ff */
[----:B-1----:R-:W-:-:S05]  /*0080*/  IMAD.WIDE.U32 R6, R3, 0x4, R6 ;  /* 0x0000000403067825 */ /* 0x002fca00078e0006 */
[----:B--2---:R-:W2:Y:S04]  /*0090*/  LDG.E R0, desc[UR6][R6.64+0x4] ;  /* 0x0000040606007981 */ /* 0x004ea8000c1e1900 */
[----:B------:R0:W5:Y:S01]  /*00a0*/  LDG.E R2, desc[UR6][R6.64] ;  /* 0x0000000606027981 */ /* 0x000162000c1e1900 */
[----:B------:R-:W1:Y:S01]  /*00b0*/  LDC R3, c[0x0][0x360] ;  /* 0x0000d800ff037b82 */ /* 0x000e620000000800 */
[----:B---3--:R-:W-:Y:S01]  /*00c0*/  UIMAD UR4, UR4, UR5, URZ ;  /* 0x00000005040472a4 */ /* 0x008fe2000f8e02ff */
[----:B------:R-:W3:Y:S01]  /*00d0*/  S2R R9, SR_TID.X ;  /* 0x0000000000097919 */ /* 0x000ee20000002100 */
[----:B--2---:R-:W-:-:S05]  /*00e0*/  VIADD R4, R0, 0x1800000 ;  /* 0x0180000000047836 */ /* 0x004fca0000000000 */
[----:B------:R-:W-:-:S04]  /*00f0*/  LOP3.LUT R4, R4, 0x7f800000, RZ, 0xc0, !PT ;  /* 0x7f80000004047812 */ /* 0x000fc800078ec0ff */
[----:B------:R-:W-:Y:S01]  /*0100*/  ISETP.GT.U32.AND P0, PT, R4, 0x1ffffff, PT ;  /* 0x01ffffff0400780c */ /* 0x000fe20003f04070 */
[----:B----4-:R-:W-:-:S05]  /*0110*/  IMAD R4, R5, R8, UR4 ;  /* 0x0000000405047e24 */ /* 0x010fca000f8e0208 */
[----:B------:R-:W-:-:S07]  /*0120*/  SHF.R.S32.HI R17, RZ, 0x1f, R4 ;  /* 0x0000001fff117819 */ /* 0x000fce0000011404 */
[----:B01-3--:R-:W-:Y:S05]  /*0130*/  @P0 BRA `(.L_x_0) ;  /* 0x00000000000c0947 */ /* 0x00bfea0003800000 */
[----:B------:R-:W-:-:S07]  /*0140*/  MOV R6, 0x160 ;  /* 0x0000016000067802 */ /* 0x000fce0000000f00 */
[----:B-----5:R-:W-:Y:S05]  /*0150*/  CALL.REL.NOINC `($__internal_0_$__cuda_sm20_rcp_rn_f32_slowpath) ;  /* 0x0000000800947944 */ /* 0x020fea0003c00000 */
[----:B------:R-:W-:Y:S05]  /*0160*/  BRA `(.L_x_1) ;  /* 0x0000000000107947 */ /* 0x000fea0003800000 */
.L_x_0:
[----:B------:R-:W0:Y:S02]  /*0170*/  MUFU.RCP R5, R0 ;  /* 0x0000000000057308 */ /* 0x000e240000001000 */
[----:B0-----:R-:W-:-:S04]  /*0180*/  FFMA R6, R0, R5, -1 ;  /* 0xbf80000000067423 */ /* 0x001fc80000000005 */
[----:B------:R-:W-:-:S04]  /*0190*/  FADD.FTZ R6, -R6, -RZ ;  /* 0x800000ff06067221 */ /* 0x000fc80000010100 */
[----:B------:R-:W-:-:S07]  /*01a0*/  FFMA R5, R5, R6, R5 ;  /* 0x0000000605057223 */ /* 0x000fce0000000005 */
.L_x_1:
[----:B------:R-:W0:Y:S01]  /*01b0*/  LDC R0, c[0x0][0x39c] ;  /* 0x0000e700ff007b82 */ /* 0x000e220000000800 */
[----:B------:R-:W-:-:S07]  /*01c0*/  UIADD3 UR5, UPT, UPT, -UR4, URZ, URZ ;  /* 0x000000ff04057290 */ /* 0x000fce000fffe1ff */
[----:B------:R-:W0:Y:S02]  /*01d0*/  LDC R7, c[0x0][0x3a0] ;  /* 0x0000e800ff077b82 */ /* 0x000e240000000800 */
[----:B0-----:R-:W-:-:S04]  /*01e0*/  VIADDMNMX R0, R0, UR5, R7, PT ;  /* 0x0000000500007c46 */ /* 0x001fc8000b800107 */
[----:B------:R-:W-:-:S13]  /*01f0*/  ISETP.GE.AND P0, PT, R9, R0, PT ;  /* 0x000000000900720c */ /* 0x000fda0003f06270 */
[----:B------:R-:W-:Y:S05]  /*0200*/  @P0 EXIT ;  /* 0x000000000000094d */ /* 0x000fea0003800000 */
[----:B------:R-:W0:Y:S01]  /*0210*/  I2F.U32.RP R12, R3 ;  /* 0x00000003000c7306 */ /* 0x000e220000209000 */
[----:B------:R-:W-:Y:S01]  /*0220*/  IMAD.IADD R11, R9, 0x1, R3 ;  /* 0x00000001090b7824 */ /* 0x000fe200078e0203 */
[----:B------:R-:W-:Y:S01]  /*0230*/  ISETP.NE.U32.AND P2, PT, R3, RZ, PT ;  /* 0x000000ff0300720c */ /* 0x000fe20003f45070 */
[----:B------:R-:W1:Y:S01]  /*0240*/  LDCU.128 UR12, c[0x0][0x380] ;  /* 0x00007000ff0c77ac */ /* 0x000e620008000c00 */
[----:B------:R-:W-:Y:S02]  /*0250*/  BSSY.RECONVERGENT B0, `(.L_x_2) ;  /* 0x000003b000007945 */ /* 0x000fe40003800200 */
[----:B------:R-:W-:Y:S01]  /*0260*/  ISETP.GE.U32.AND P0, PT, R11, R0, PT ;  /* 0x000000000b00720c */ /* 0x000fe20003f06070 */
[----:B------:R-:W2:Y:S01]  /*0270*/  LDCU.128 UR8, c[0x0][0x380] ;  /* 0x00007000ff0877ac */ /* 0x000ea20008000c00 */
[----:B------:R-:W-:Y:S01]  /*0280*/  VIMNMX.U32 R8, PT, PT, R0, R11, !PT ;  /* 0x0000000b00087248 */ /* 0x000fe20007fe0000 */
[----:B0-----:R-:W0:Y:S02]  /*0290*/  MUFU.RCP R12, R12 ;  /* 0x0000000c000c7308 */ /* 0x001e240000001000 */
[----:B0-----:R-:W-:-:S06]  /*02a0*/  IADD3 R6, PT, PT, R12, 0xffffffe, RZ ;  /* 0x0ffffffe0c067810 */ /* 0x001fcc0007ffe0ff */
[----:B------:R0:W3:Y:S02]  /*02b0*/  F2I.FTZ.U32.TRUNC.NTZ R7, R6 ;  /* 0x0000000600077305 */ /* 0x0000e4000021f000 */
[----:B0-----:R-:W-:Y:S02]  /*02c0*/  HFMA2 R6, -RZ, RZ, 0, 0 ;  /* 0x00000000ff067431 */ /* 0x001fe400000001ff */
[----:B---3--:R-:W-:-:S04]  /*02d0*/  IMAD.MOV R10, RZ, RZ, -R7 ;  /* 0x000000ffff0a7224 */ /* 0x008fc800078e0a07 */
[----:B------:R-:W-:Y:S01]  /*02e0*/  IMAD R13, R10, R3, RZ ;  /* 0x000000030a0d7224 */ /* 0x000fe200078e02ff */
[----:B------:R-:W-:-:S03]  /*02f0*/  SEL R10, RZ, 0x1, P0 ;  /* 0x00000001ff0a7807 */ /* 0x000fc60000000000 */
[----:B------:R-:W-:Y:S01]  /*0300*/  IMAD.HI.U32 R7, R7, R13, R6 ;  /* 0x0000000d07077227 */ /* 0x000fe200078e0006 */
[----:B------:R-:W-:-:S05]  /*0310*/  IADD3 R8, PT, PT, R8, -R11, -R10 ;  /* 0x8000000b08087210 */ /* 0x000fca0007ffe80a */
[----:B------:R-:W-:-:S04]  /*0320*/  IMAD.HI.U32 R7, R7, R8, RZ ;  /* 0x0000000807077227 */ /* 0x000fc800078e00ff */
[----:B------:R-:W-:-:S04]  /*0330*/  IMAD.MOV R6, RZ, RZ, -R7 ;  /* 0x000000ffff067224 */ /* 0x000fc800078e0a07 */
[----:B------:R-:W-:-:S05]  /*0340*/  IMAD R8, R3, R6, R8 ;  /* 0x0000000603087224 */ /* 0x000fca00078e0208 */
[----:B------:R-:W-:-:S13]  /*0350*/  ISETP.GE.U32.AND P0, PT, R8, R3, PT ;  /* 0x000000030800720c */ /* 0x000fda0003f06070 */
[----:B------:R-:W-:Y:S01]  /*0360*/  @P0 IMAD.IADD R8, R8, 0x1, -R3 ;  /* 0x0000000108080824 */ /* 0x000fe200078e0a03 */
[----:B------:R-:W-:-:S04]  /*0370*/  @P0 IADD3 R7, PT, PT, R7, 0x1, RZ ;  /* 0x0000000107070810 */ /* 0x000fc80007ffe0ff */
[----:B------:R-:W-:-:S13]  /*0380*/  ISETP.GE.U32.AND P1, PT, R8, R3, PT ;  /* 0x000000030800720c */ /* 0x000fda0003f26070 */
[----:B------:R-:W-:Y:S01]  /*0390*/  @P1 VIADD R7, R7, 0x1 ;  /* 0x0000000107071836 */ /* 0x000fe20000000000 */
[----:B------:R-:W-:-:S05]  /*03a0*/  @!P2 LOP3.LUT R7, RZ, R3, RZ, 0x33, !PT ;  /* 0x00000003ff07a212 */ /* 0x000fca00078e33ff */
[----:B------:R-:W-:-:S05]  /*03b0*/  IMAD.IADD R6, R10, 0x1, R7 ;  /* 0x000000010a067824 */ /* 0x000fca00078e0207 */
[C---:B------:R-:W-:Y:S02]  /*03c0*/  LOP3.LUT R7, R6.reuse, 0x3, RZ, 0xc0, !PT ;  /* 0x0000000306077812 */ /* 0x040fe400078ec0ff */
[----:B------:R-:W-:Y:S02]  /*03d0*/  ISETP.GE.U32.AND P0, PT, R6, 0x3, PT ;  /* 0x000000030600780c */ /* 0x000fe40003f06070 */
[----:B------:R-:W-:-:S13]  /*03e0*/  ISETP.NE.AND P1, PT, R7, 0x3, PT ;  /* 0x000000030700780c */ /* 0x000fda0003f25270 */
[----:B-12---:R-:W-:Y:S05]  /*03f0*/  @!P1 BRA `(.L_x_3) ;  /* 0x0000000000809947 */ /* 0x006fea0003800000 */
[----:B------:R-:W-:Y:S02]  /*0400*/  IADD3 R13, P1, PT, R4, R9, RZ ;  /* 0x00000009040d7210 */ /* 0x000fe40007f3e0ff */
[----:B------:R-:W-:-:S03]  /*0410*/  IADD3 R6, PT, PT, R6, 0x1, RZ ;  /* 0x0000000106067810 */ /* 0x000fc60007ffe0ff */
[----:B------:R-:W-:Y:S01]  /*0420*/  IMAD.X R10, RZ, RZ, R17, P1 ;  /* 0x000000ffff0a7224 */ /* 0x000fe200008e0611 */
[----:B------:R-:W-:Y:S01]  /*0430*/  LOP3.LUT R6, R6, 0x3, RZ, 0xc0, !PT ;  /* 0x0000000306067812 */ /* 0x000fe200078ec0ff */
[----:B------:R-:W-:-:S03]  /*0440*/  IMAD.SHL.U32 R8, R13, 0x4, RZ ;  /* 0x000000040d087824 */ /* 0x000fc600078e00ff */
[----:B------:R-:W-:Y:S01]  /*0450*/  SHF.L.U64.HI R13, R13, 0x2, R10 ;  /* 0x000000020d0d7819 */ /* 0x000fe2000001020a */
[C---:B------:R-:W-:Y:S01]  /*0460*/  IMAD R9, R6.reuse, R3, R9 ;  /* 0x0000000306097224 */ /* 0x040fe200078e0209 */
[----:B------:R-:W-:-:S07]  /*0470*/  IADD3 R10, PT, PT, -R6, RZ, RZ ;  /* 0x000000ff060a7210 */ /* 0x000fce0007ffe1ff */
.L_x_4:
[----:B0-----:R-:W-:-:S04]  /*0480*/  IADD3 R6, P1, PT, R8, UR8, RZ ;  /* 0x0000000808067c10 */ /* 0x001fc8000ff3e0ff */
[----:B------:R-:W-:-:S06]  /*0490*/  IADD3.X R7, PT, PT, R13, UR9, RZ, P1, !PT ;  /* 0x000000090d077c10 */ /* 0x000fcc0008ffe4ff */
[----:B------:R0:W2:Y:S01]  /*04a0*/  LDG.E R7, desc[UR6][R6.64] ;  /* 0x0000000606077981 */ /* 0x0000a2000c1e1900 */
[----:B------:R-:W-:Y:S02]  /*04b0*/  IMAD.MOV.U32 R12, RZ, RZ, 0x3bbb989d ;  /* 0x3bbb989dff0c7424 */ /* 0x000fe400078e00ff */
[----:B------:R-:W-:Y:S02]  /*04c0*/  IMAD.MOV.U32 R15, RZ, RZ, 0x437c0000 ;  /* 0x437c0000ff0f7424 */ /* 0x000fe400078e00ff */
[----:B------:R-:W-:Y:S01]  /*04d0*/  VIADD R10, R10, 0x1 ;  /* 0x000000010a0a7836 */ /* 0x000fe20000000000 */
[----:B0-----:R-:W-:Y:S01]  /*04e0*/  IADD3 R6, P1, PT, R8, UR10, RZ ;  /* 0x0000000a08067c10 */ /* 0x001fe2000ff3e0ff */
[----:B--2--5:R-:W-:-:S03]  /*04f0*/  FADD R11, -R2, R7 ;  /* 0x00000007020b7221 */ /* 0x024fc60000000100 */
[----:B------:R-:W-:Y:S02]  /*0500*/  IADD3.X R7, PT, PT, R13, UR11, RZ, P1, !PT ;  /* 0x0000000b0d077c10 */ /* 0x000fe40008ffe4ff */
[----:B------:R-:W-:Y:S01]  /*0510*/  ISETP.NE.AND P1, PT, R10, RZ, PT ;  /* 0x000000ff0a00720c */ /* 0x000fe20003f25270 */
[----:B------:R-:W-:-:S04]  /*0520*/  FFMA.SAT R12, R11, R12, 0.5 ;  /* 0x3f0000000b0c7423 */ /* 0x000fc8000000200c */
[----:B------:R-:W-:-:S04]  /*0530*/  FFMA.RM R12, R12, R15, 12582913 ;  /* 0x4b4000010c0c7423 */ /* 0x000fc8000000400f */
[C---:B------:R-:W-:Y:S01]  /*0540*/  FADD R14, R12.reuse, -12583039 ;  /* 0xcb40007f0c0e7421 */ /* 0x040fe20000000000 */
[----:B------:R-:W-:-:S03]  /*0550*/  SHF.L.U32 R12, R12, 0x17, RZ ;  /* 0x000000170c0c7819 */ /* 0x000fc600000006ff */
[----:B------:R-:W-:-:S04]  /*0560*/  FFMA R14, R11, 1.4426950216293334961, -R14 ;  /* 0x3fb8aa3b0b0e7823 */ /* 0x000fc8000000080e */
[----:B------:R-:W-:-:S04]  /*0570*/  FFMA R14, R11, 1.925963033500011079e-08, R14 ;  /* 0x32a570600b0e7823 */ /* 0x000fc8000000000e */
[----:B------:R-:W0:Y:S02]  /*0580*/  MUFU.EX2 R11, R14 ;  /* 0x0000000e000b7308 */ /* 0x000e240000000800 */
[----:B0-----:R-:W-:-:S04]  /*0590*/  FMUL R12, R12, R11 ;  /* 0x0000000b0c0c7220 */ /* 0x001fc80000400000 */
[----:B------:R-:W-:Y:S01]  /*05a0*/  FMUL R11, R12, R5 ;  /* 0x000000050c0b7220 */ /* 0x000fe20000400000 */
[----:B------:R-:W-:-:S04]  /*05b0*/  IMAD.MOV.U32 R12, RZ, RZ, R8 ;  /* 0x000000ffff0c7224 */ /* 0x000fc800078e0008 */
[----:B------:R0:W-:Y:S01]  /*05c0*/  STG.E desc[UR6][R6.64], R11 ;  /* 0x0000000b06007986 */ /* 0x0001e2000c101906 */
[----:B------:R-:W-:-:S03]  /*05d0*/  IMAD.WIDE.U32 R12, R3, 0x4, R12 ;  /* 0x00000004030c7825 */ /* 0x000fc600078e000c */
[----:B------:R-:W-:Y:S01]  /*05e0*/  MOV R8, R12 ;  /* 0x0000000c00087202 */ /* 0x000fe20000000f00 */
[----:B------:R-:W-:Y:S06]  /*05f0*/  @P1 BRA `(.L_x_4) ;  /* 0xfffffffc00a01947 */ /* 0x000fec000383ffff */
.L_x_3:
[----:B------:R-:W-:Y:S05]  /*0600*/  BSYNC.RECONVERGENT B0 ;  /* 0x0000000000007941 */ /* 0x000fea0003800200 */
.L_x_2:
[----:B------:R-:W-:Y:S05]  /*0610*/  @!P0 EXIT ;  /* 0x000000000000894d */ /* 0x000fea0003800000 */
.L_x_5:
[----:B01----:R-:W-:-:S05]  /*0620*/  IADD3 R11, P0, PT, R4, R9, RZ ;  /* 0x00000009040b7210 */ /* 0x003fca0007f1e0ff */
[----:B------:R-:W-:Y:S02]  /*0630*/  IMAD.X R6, RZ, RZ, R17, P0 ;  /* 0x000000ffff067224 */ /* 0x000fe400000e0611 */
[----:B------:R-:W-:-:S03]  /*0640*/  IMAD.SHL.U32 R18, R11, 0x4, RZ ;  /* 0x000000040b127824 */ /* 0x000fc600078e00ff */
[----:B------:R-:W-:Y:S02]  /*0650*/  SHF.L.U64.HI R11, R11, 0x2, R6 ;  /* 0x000000020b0b7819 */ /* 0x000fe40000010206 */
[----:B------:R-:W-:-:S04]  /*0660*/  IADD3 R12, P0, PT, R18, UR12, RZ ;  /* 0x0000000c120c7c10 */ /* 0x000fc8000ff1e0ff */
[----:B------:R-:W-:-:S06]  /*0670*/  IADD3.X R13, PT, PT, R11, UR13, RZ, P0, !PT ;  /* 0x0000000d0b0d7c10 */ /* 0x000fcc00087fe4ff */
[----:B------:R0:W2:Y:S01]  /*0680*/  LDG.E R13, desc[UR6][R12.64] ;  /* 0x000000060c0d7981 */ /* 0x0000a2000c1e1900 */
[----:B------:R-:W-:Y:S02]  /*0690*/  HFMA2 R6, -RZ, RZ, 0.96630859375, -0.0022525787353515625 ;  /* 0x3bbb989dff067431 */ /* 0x000fe400000001ff */
[----:B------:R-:W-:Y:S02]  /*06a0*/  IMAD.MOV.U32 R7, RZ, RZ, 0x437c0000 ;  /* 0x437c0000ff077424 */ /* 0x000fe400078e00ff */
[----:B------:R-:W-:-:S05]  /*06b0*/  IMAD.IADD R16, R3, 0x1, R9 ;  /* 0x0000000103107824 */ /* 0x000fca00078e0209 */
[----:B0-----:R-:W-:-:S04]  /*06c0*/  IADD3 R12, P0, PT, R4, R16, RZ ;  /* 0x00000010040c7210 */ /* 0x001fc80007f1e0ff */
[----:B------:R-:W-:Y:S01]  /*06d0*/  IADD3.X R19, PT, PT, RZ, R17, RZ, P0, !PT ;  /* 0x00000011ff137210 */ /* 0x000fe200007fe4ff */
[----:B--2--5:R-:W-:Y:S01]  /*06e0*/  FADD R15, -R2, R13 ;  /* 0x0000000d020f7221 */ /* 0x024fe20000000100 */
[C---:B------:R-:W-:Y:S02]  /*06f0*/  IMAD.SHL.U32 R13, R12.reuse, 0x4, RZ ;  /* 0x000000040c0d7824 */ /* 0x040fe400078e00ff */
[----:B------:R-:W-:Y:S01]  /*0700*/  SHF.L.U64.HI R12, R12, 0x2, R19 ;  /* 0x000000020c0c7819 */ /* 0x000fe20000010213 */
[----:B------:R-:W-:-:S04]  /*0710*/  FFMA.SAT R8, R15, R6, 0.5 ;  /* 0x3f0000000f087423 */ /* 0x000fc80000002006 */
[----:B------:R-:W-:-:S04]  /*0720*/  FFMA.RM R8, R8, R7, 12582913 ;  /* 0x4b40000108087423 */ /* 0x000fc80000004007 */
[C---:B------:R-:W-:Y:S01]  /*0730*/  FADD R10, R8.reuse, -12583039 ;  /* 0xcb40007f080a7421 */ /* 0x040fe20000000000 */
[----:B------:R-:W-:Y:S02]  /*0740*/  SHF.L.U32 R9, R8, 0x17, RZ ;  /* 0x0000001708097819 */ /* 0x000fe400000006ff */
[----:B------:R-:W-:Y:S01]  /*0750*/  IADD3 R8, P0, PT, R18, UR14, RZ ;  /* 0x0000000e12087c10 */ /* 0x000fe2000ff1e0ff */
[----:B------:R-:W-:-:S04]  /*0760*/  FFMA R10, R15, 1.4426950216293334961, -R10 ;  /* 0x3fb8aa3b0f0a7823 */ /* 0x000fc8000000080a */
[----:B------:R-:W-:Y:S01]  /*0770*/  FFMA R15, R15, 1.925963033500011079e-08, R10 ;  /* 0x32a570600f0f7823 */ /* 0x000fe2000000000a */
[----:B------:R-:W-:-:S03]  /*0780*/  IADD3 R10, P1, PT, R13, UR12, RZ ;  /* 0x0000000c0d0a7c10 */ /* 0x000fc6000ff3e0ff */
[----:B------:R-:W0:Y:S02]  /*0790*/  MUFU.EX2 R14, R15 ;  /* 0x0000000f000e7308 */ /* 0x000e240000000800 */
[----:B0-----:R-:W-:Y:S01]  /*07a0*/  FMUL R14, R9, R14 ;  /* 0x0000000e090e7220 */ /* 0x001fe20000400000 */
[----:B------:R-:W-:Y:S02]  /*07b0*/  IADD3.X R9, PT, PT, R11, UR15, RZ, P0, !PT ;  /* 0x0000000f0b097c10 */ /* 0x000fe400087fe4ff */
[----:B------:R-:W-:Y:S01]  /*07c0*/  IADD3.X R11, PT, PT, R12, UR13, RZ, P1, !PT ;  /* 0x0000000d0c0b7c10 */ /* 0x000fe20008ffe4ff */
[----:B------:R-:W-:-:S05]  /*07d0*/  FMUL R15, R14, R5 ;  /* 0x000000050e0f7220 */ /* 0x000fca0000400000 */
[----:B------:R0:W-:Y:S04]  /*07e0*/  STG.E desc[UR6][R8.64], R15 ;  /* 0x0000000f08007986 */ /* 0x0001e8000c101906 */
[----:B------:R-:W2:Y:S01]  /*07f0*/  LDG.E R11, desc[UR6][R10.64] ;  /* 0x000000060a0b7981 */ /* 0x000ea2000c1e1900 */
[----:B------:R-:W-:Y:S02]  /*0800*/  IMAD.IADD R16, R16, 0x1, R3 ;  /* 0x0000000110107824 */ /* 0x000fe400078e0203 */
[----:B--2---:R-:W-:-:S04]  /*0810*/  FADD R19, -R2, R11 ;  /* 0x0000000b02137221 */ /* 0x004fc80000000100 */
[----:B------:R-:W-:-:S04]  /*0820*/  FFMA.SAT R14, R19, R6, 0.5 ;  /* 0x3f000000130e7423 */ /* 0x000fc80000002006 */
[----:B------:R-:W-:-:S04]  /*0830*/  FFMA.RM R14, R14, R7, 12582913 ;  /* 0x4b4000010e0e7423 */ /* 0x000fc80000004007 */
[C---:B------:R-:W-:Y:S01]  /*0840*/  FADD R18, R14.reuse, -12583039 ;  /* 0xcb40007f0e127421 */ /* 0x040fe20000000000 */
[----:B0-----:R-:W-:-:S03]  /*0850*/  SHF.L.U32 R9, R14, 0x17, RZ ;  /* 0x000000170e097819 */ /* 0x001fc600000006ff */
[----:B------:R-:W-:-:S04]  /*0860*/  FFMA R18, R19, 1.4426950216293334961, -R18 ;  /* 0x3fb8aa3b13127823 */ /* 0x000fc80000000812 */
[----:B------:R-:W-:Y:S01]  /*0870*/  FFMA R18, R19, 1.925963033500011079e-08, R18 ;  /* 0x32a5706013127823 */ /* 0x000fe20000000012 */
[----:B------:R-:W-:-:S04]  /*0880*/  IADD3 R19, P0, PT, R4, R16, RZ ;  /* 0x0000001004137210 */ /* 0x000fc80007f1e0ff */
[----:B------:R-:W-:Y:S01]  /*0890*/  IADD3.X R8, PT, PT, RZ, R17, RZ, P0, !PT ;  /* 0x00000011ff087210 */ /* 0x000fe200007fe4ff */
[----:B------:R-:W0:Y:S01]  /*08a0*/  MUFU.EX2 R18, R18 ;  /* 0x0000001200127308 */ /* 0x000e220000000800 */
[C---:B------:R-:W-:Y:S02]  /*08b0*/  IMAD.SHL.U32 R15, R19.reuse, 0x4, RZ ;  /* 0x00000004130f7824 */ /* 0x040fe400078e00ff */
[----:B------:R-:W-:Y:S02]  /*08c0*/  SHF.L.U64.HI R14, R19, 0x2, R8 ;  /* 0x00000002130e7819 */ /* 0x000fe40000010208 */
[----:B------:R-:W-:Y:S02]  /*08d0*/  IADD3 R8, P0, PT, R13, UR14, RZ ;  /* 0x0000000e0d087c10 */ /* 0x000fe4000ff1e0ff */
[----:B------:R-:W-:-:S04]  /*08e0*/  IADD3 R10, P1, PT, R15, UR12, RZ ;  /* 0x0000000c0f0a7c10 */ /* 0x000fc8000ff3e0ff */
[----:B------:R-:W-:Y:S01]  /*08f0*/  IADD3.X R11, PT, PT, R14, UR13, RZ, P1, !PT ;  /* 0x0000000d0e0b7c10 */ /* 0x000fe20008ffe4ff */
[----:B0-----:R-:W-:Y:S01]  /*0900*/  FMUL R20, R9, R18 ;  /* 0x0000001209147220 */ /* 0x001fe20000400000 */
[----:B------:R-:W-:-:S03]  /*0910*/  IADD3.X R9, PT, PT, R12, UR15, RZ, P0, !PT ;  /* 0x0000000f0c097c10 */ /* 0x000fc600087fe4ff */
        /* <DEDUP_REMOVED lines=24> */
[----:B0-----:R-:W-:Y:S01]  /*0aa0*/  IADD3 R9, PT, PT, R16, R3, RZ ;  /* 0x0000000310097210 */ /* 0x001fe20007ffe0ff */
[----:B--2---:R-:W-:-:S04]  /*0ab0*/  FADD R19, -R2, R11 ;  /* 0x0000000b02137221 */ /* 0x004fc80000000100 */
[----:B------:R-:W-:-:S04]  /*0ac0*/  FFMA.SAT R6, R19, R6, 0.5 ;  /* 0x3f00000013067423 */ /* 0x000fc80000002006 */
[----:B------:R-:W-:-:S04]  /*0ad0*/  FFMA.RM R6, R6, R7, 12582913 ;  /* 0x4b40000106067423 */ /* 0x000fc80000004007 */
[C---:B------:R-:W-:Y:S01]  /*0ae0*/  FADD R14, R6.reuse, -12583039 ;  /* 0xcb40007f060e7421 */ /* 0x040fe20000000000 */
[----:B------:R-:W-:Y:S01]  /*0af0*/  IMAD.SHL.U32 R7, R6, 0x800000, RZ ;  /* 0x0080000006077824 */ /* 0x000fe200078e00ff */
[----:B------:R-:W-:Y:S02]  /*0b00*/  IADD3 R6, P0, PT, R13, UR14, RZ ;  /* 0x0000000e0d067c10 */ /* 0x000fe4000ff1e0ff */
[----:B------:R-:W-:-:S04]  /*0b10*/  FFMA R14, R19, 1.4426950216293334961, -R14 ;  /* 0x3fb8aa3b130e7823 */ /* 0x000fc8000000080e */
[----:B------:R-:W-:-:S06]  /*0b20*/  FFMA R14, R19, 1.925963033500011079e-08, R14 ;  /* 0x32a57060130e7823 */ /* 0x000fcc000000000e */
[----:B------:R-:W0:Y:S02]  /*0b30*/  MUFU.EX2 R14, R14 ;  /* 0x0000000e000e7308 */ /* 0x000e240000000800 */
[----:B0-----:R-:W-:Y:S01]  /*0b40*/  FMUL R8, R7, R14 ;  /* 0x0000000e07087220 */ /* 0x001fe20000400000 */
[----:B------:R-:W-:Y:S02]  /*0b50*/  IADD3.X R7, PT, PT, R12, UR15, RZ, P0, !PT ;  /* 0x0000000f0c077c10 */ /* 0x000fe400087fe4ff */
[----:B------:R-:W-:Y:S01]  /*0b60*/  ISETP.GE.AND P0, PT, R9, R0, PT ;  /* 0x000000000900720c */ /* 0x000fe20003f06270 */
[----:B------:R-:W-:-:S05]  /*0b70*/  FMUL R11, R8, R5 ;  /* 0x00000005080b7220 */ /* 0x000fca0000400000 */
[----:B------:R1:W-:Y:S07]  /*0b80*/  STG.E desc[UR6][R6.64], R11 ;  /* 0x0000000b06007986 */ /* 0x0003ee000c101906 */
[----:B------:R-:W-:Y:S05]  /*0b90*/  @!P0 BRA `(.L_x_5) ;  /* 0xfffffff800a08947 */ /* 0x000fea000383ffff */
[----:B------:R-:W-:Y:S05]  /*0ba0*/  EXIT ;  /* 0x000000000000794d */ /* 0x000fea0003800000 */
        .weak           $__internal_0_$__cuda_sm20_rcp_rn_f32_slowpath
        .type           $__internal_0_$__cuda_sm20_rcp_rn_f32_slowpath,@function
        .size           $__internal_0_$__cuda_sm20_rcp_rn_f32_slowpath,(.L_x_130 - $__internal_0_$__cuda_sm20_rcp_rn_f32_slowpath)
$__internal_0_$__cuda_sm20_rcp_rn_f32_slowpath:
[----:B------:R-:W-:-:S05]  /*0bb0*/  IMAD.SHL.U32 R5, R0, 0x2, RZ ;  /* 0x0000000200057824 */ /* 0x000fca00078e00ff */
[----:B------:R-:W-:-:S04]  /*0bc0*/  SHF.R.U32.HI R5, RZ, 0x18, R5 ;  /* 0x00000018ff057819 */ /* 0x000fc80000011605 */
[----:B------:R-:W-:-:S13]  /*0bd0*/  ISETP.NE.U32.AND P0, PT, R5, RZ, PT ;  /* 0x000000ff0500720c */ /* 0x000fda0003f05070 */
[----:B------:R-:W-:Y:S05]  /*0be0*/  @P0 BRA `(.L_x_6) ;  /* 0x00000000002c0947 */ /* 0x000fea0003800000 */
[----:B------:R-:W-:-:S04]  /*0bf0*/  SHF.L.U32 R5, R0, 0x1, RZ ;  /* 0x0000000100057819 */ /* 0x000fc800000006ff */
[----:B------:R-:W-:-:S13]  /*0c00*/  ISETP.NE.AND P0, PT, R5, RZ, PT ;  /* 0x000000ff0500720c */ /* 0x000fda0003f05270 */
[----:B------:R2:W3:Y:S01]  /*0c10*/  @!P0 MUFU.RCP R5, R0 ;  /* 0x0000000000058308 */ /* 0x0004e20000001000 */
[----:B------:R-:W-:Y:S05]  /*0c20*/  @!P0 BRA `(.L_x_7) ;  /* 0x0000000000a48947 */ /* 0x000fea0003800000 */
[----:B------:R-:W-:-:S04]  /*0c30*/  FFMA R7, R0, 1.84467440737095516160e+19, RZ ;  /* 0x5f80000000077823 */ /* 0x000fc800000000ff */
[----:B--2---:R-:W3:Y:S02]  /*0c40*/  MUFU.RCP R0, R7 ;  /* 0x0000000700007308 */ /* 0x004ee40000001000 */
[----:B---3--:R-:W-:-:S04]  /*0c50*/  FFMA R5, R7, R0, -1 ;  /* 0xbf80000007057423 */ /* 0x008fc80000000000 */
[----:B------:R-:W-:-:S04]  /*0c60*/  FADD.FTZ R5, -R5, -RZ ;  /* 0x800000ff05057221 */ /* 0x000fc80000010100 */
[----:B------:R-:W-:-:S04]  /*0c70*/  FFMA R0, R0, R5, R0 ;  /* 0x0000000500007223 */ /* 0x000fc80000000000 */
[----:B------:R-:W-:Y:S01]  /*0c80*/  FFMA R5, R0, 1.84467440737095516160e+19, RZ ;  /* 0x5f80000000057823 */ /* 0x000fe200000000ff */
[----:B------:R-:W-:Y:S06]  /*0c90*/  BRA `(.L_x_7) ;  /* 0x0000000000887947 */ /* 0x000fec0003800000 */
.L_x_6:
[----:B------:R-:W-:-:S05]  /*0ca0*/  VIADD R7, R5, 0xffffff03 ;  /* 0xffffff0305077836 */ /* 0x000fca0000000000 */
[----:B------:R-:W-:-:S13]  /*0cb0*/  ISETP.GT.U32.AND P0, PT, R7, 0x1, PT ;  /* 0x000000010700780c */ /* 0x000fda0003f04070 */
[----:B------:R-:W-:Y:S05]  /*0cc0*/  @P0 BRA `(.L_x_8) ;  /* 0x0000000000780947 */ /* 0x000fea0003800000 */
[----:B------:R-:W-:Y:S01]  /*0cd0*/  LOP3.LUT R8, R0, 0x7fffff, RZ, 0xc0, !PT ;  /* 0x007fffff00087812 */ /* 0x000fe200078ec0ff */
[----:B------:R-:W-:Y:S01]  /*0ce0*/  VIADD R5, R5, 0xffffff04 ;  /* 0xffffff0405057836 */ /* 0x000fe20000000000 */
[----:B------:R-:W-:Y:S02]  /*0cf0*/  MOV R14, 0x3 ;  /* 0x00000003000e7802 */ /* 0x000fe40000000f00 */
[----:B------:R-:W-:Y:S02]  /*0d00*/  LOP3.LUT R8, R8, 0x3f800000, RZ, 0xfc, !PT ;  /* 0x3f80000008087812 */ /* 0x000fe400078efcff */
[----:B------:R-:W-:Y:S02]  /*0d10*/  SHF.L.U32 R13, R14, R7, RZ ;  /* 0x000000070e0d7219 */ /* 0x000fe400000006ff */
[----:B------:R-:W0:Y:S02]  /*0d20*/  MUFU.RCP R11, R8 ;  /* 0x00000008000b7308 */ /* 0x000e240000001000 */
[----:B0-----:R-:W-:-:S04]  /*0d30*/  FFMA R10, R8, R11, -1 ;  /* 0xbf800000080a7423 */ /* 0x001fc8000000000b */
[----:B------:R-:W-:-:S04]  /*0d40*/  FADD.FTZ R10, -R10, -RZ ;  /* 0x800000ff0a0a7221 */ /* 0x000fc80000010100 */
[CCC-:B------:R-:W-:Y:S01]  /*0d50*/  FFMA.RM R12, R11.reuse, R10.reuse, R11.reuse ;  /* 0x0000000a0b0c7223 */ /* 0x1c0fe2000000400b */
[----:B------:R-:W-:-:S04]  /*0d60*/  FFMA.RP R11, R11, R10, R11 ;  /* 0x0000000a0b0b7223 */ /* 0x000fc8000000800b */
[C---:B------:R-:W-:Y:S02]  /*0d70*/  LOP3.LUT R10, R12.reuse, 0x7fffff, RZ, 0xc0, !PT ;  /* 0x007fffff0c0a7812 */ /* 0x040fe400078ec0ff */
[----:B------:R-:W-:Y:S02]  /*0d80*/  FSETP.NEU.FTZ.AND P0, PT, R12, R11, PT ;  /* 0x0000000b0c00720b */ /* 0x000fe40003f1d000 */
[----:B------:R-:W-:Y:S02]  /*0d90*/  LOP3.LUT R10, R10, 0x800000, RZ, 0xfc, !PT ;  /* 0x008000000a0a7812 */ /* 0x000fe400078efcff */
[----:B------:R-:W-:Y:S02]  /*0da0*/  SEL R11, RZ, 0xffffffff, !P0 ;  /* 0xffffffffff0b7807 */ /* 0x000fe40004000000 */
[----:B------:R-:W-:Y:S02]  /*0db0*/  LOP3.LUT R8, R13, R10, RZ, 0xc0, !PT ;  /* 0x0000000a0d087212 */ /* 0x000fe400078ec0ff */
[----:B------:R-:W-:Y:S01]  /*0dc0*/  SHF.R.U32.HI R5, RZ, R5, R10 ;  /* 0x00000005ff057219 */ /* 0x000fe2000001160a */
[----:B------:R-:W-:Y:S01]  /*0dd0*/  IMAD.MOV R11, RZ, RZ, -R11 ;  /* 0x000000ffff0b7224 */ /* 0x000fe200078e0a0b */
[----:B------:R-:W-:-:S04]  /*0de0*/  SHF.R.U32.HI R8, RZ, R7, R8 ;  /* 0x00000007ff087219 */ /* 0x000fc80000011608 */
[----:B------:R-:W-:Y:S02]  /*0df0*/  LOP3.LUT P1, RZ, R11, R7, R10, 0xf8, !PT ;  /* 0x000000070bff7212 */ /* 0x000fe4000782f80a */
[C---:B------:R-:W-:Y:S02]  /*0e00*/  LOP3.LUT P0, RZ, R8.reuse, 0x1, RZ, 0xc0, !PT ;  /* 0x0000000108ff7812 */ /* 0x040fe4000780c0ff */
[----:B------:R-:W-:-:S04]  /*0e10*/  LOP3.LUT P2, RZ, R8, 0x2, RZ, 0xc0, !PT ;  /* 0x0000000208ff7812 */ /* 0x000fc8000784c0ff */
[----:B------:R-:W-:Y:S02]  /*0e20*/  PLOP3.LUT P0, PT, P0, P1, P2, 0xe0, 0x0 ;  /* 0x000000000000781c */ /* 0x000fe40000703c20 */
[----:B------:R-:W-:Y:S02]  /*0e30*/  LOP3.LUT P1, RZ, R0, 0x7fffff, RZ, 0xc0, !PT ;  /* 0x007fffff00ff7812 */ /* 0x000fe4000782c0ff */
[----:B------:R-:W-:-:S04]  /*0e40*/  SEL R7, RZ, 0x1, !P0 ;  /* 0x00000001ff077807 */ /* 0x000fc80004000000 */
[----:B------:R-:W-:-:S04]  /*0e50*/  IADD3 R7, PT, PT, -R7, RZ, RZ ;  /* 0x000000ff07077210 */ /* 0x000fc80007ffe1ff */
[----:B------:R-:W-:-:S13]  /*0e60*/  ISETP.GE.AND P0, PT, R7, RZ, PT ;  /* 0x000000ff0700720c */ /* 0x000fda0003f06270 */
[----:B------:R-:W-:-:S05]  /*0e70*/  @!P0 IADD3 R5, PT, PT, R5, 0x1, RZ ;  /* 0x0000000105058810 */ /* 0x000fca0007ffe0ff */
[----:B------:R-:W-:-:S05]  /*0e80*/  @!P1 IMAD.SHL.U32 R5, R5, 0x2, RZ ;  /* 0x0000000205059824 */ /* 0x000fca00078e00ff */
[----:B------:R-:W-:Y:S01]  /*0e90*/  LOP3.LUT R5, R5, 0x80000000, R0, 0xf8, !PT ;  /* 0x8000000005057812 */ /* 0x000fe200078ef800 */
[----:B------:R-:W-:Y:S06]  /*0ea0*/  BRA `(.L_x_7) ;  /* 0x0000000000047947 */ /* 0x000fec0003800000 */
.L_x_8:
[----:B------:R0:W1:Y:S02]  /*0eb0*/  MUFU.RCP R5, R0 ;  /* 0x0000000000057308 */ /* 0x0000640000001000 */
.L_x_7:
[----:B------:R-:W-:-:S04]  /*0ec0*/  HFMA2 R7, -RZ, RZ, 0, 0 ;  /* 0x00000000ff077431 */ /* 0x000fc800000001ff */
[----:B0123--:R-:W-:Y:S05]  /*0ed0*/  RET.REL.NODEC R6 `(_Z33softmax_online_split_pass2_kernelPKfPfS0_iii) ;  /* 0xfffffff006487950 */ /* 0x00ffea0003c3ffff */
.L_x_9:
[----:B------:R-:W-:-:S00]  /*0ee0*/  BRA `(.L_x_9) ;  /* 0xfffffffc00fc7947 */ /* 0x000fc0000383ffff */
[----:B------:R-:W-:-:S00]  /*0ef0*/  NOP ;  /* 0x0000000000007918 */ /* 0x000fc00000000000 */
        /* <DEDUP_REMOVED lines=8> */
.L_x_130:


//--------------------- .text._Z33softmax_online_split_pass1_kernelPKfPfiii --------------------------
	.section	.text._Z33softmax_online_split_pass1_kernelPKfPfiii,"ax",@progbits
	.align	128
        .global         _Z33softmax_online_split_pass1_kernelPKfPfiii
        .type           _Z33softmax_online_split_pass1_kernelPKfPfiii,@function
        .size           _Z33softmax_online_split_pass1_kernelPKfPfiii,(.L_x_135 - _Z33softmax_online_split_pass1_kernelPKfPfiii)
        .other          _Z33softmax_online_split_pass1_kernelPKfPfiii,@"STO_CUDA_ENTRY STV_DEFAULT"
_Z33softmax_online_split_pass1_kernelPKfPfiii:
.text._Z33softmax_online_split_pass1_kernelPKfPfiii:
[----:B------:R-:W-:Y:S08]  /*0000*/  LDC R1, c[0x0][0x37c] ;  /* 0x0000df00ff017b82 */ /* 0x000ff00000000800 */
[----:B------:R-:W0:Y:S01]  /*0010*/  S2UR UR4, SR_CTAID.X ;  /* 0x00000000000479c3 */ /* 0x000e220000002500 */
[----:B------:R-:W0:Y:S01]  /*0020*/  LDCU UR8, c[0x0][0x398] ;  /* 0x00007300ff0877ac */ /* 0x000e220008000800 */
[----:B------:R-:W1:Y:S01]  /*0030*/  S2R R0, SR_TID.X ;  /* 0x0000000000007919 */ /* 0x000e620000002100 */
[----:B------:R-:W-:Y:S01]  /*0040*/  BSSY.RECONVERGENT B0, `(.L_x_10) ;  /* 0x00000cb000007945 */ /* 0x000fe20003800200 */
[----:B------:R-:W2:Y:S01]  /*0050*/  LDCU UR5, c[0x0][0x360] ;  /* 0x00006c00ff0577ac */ /* 0x000ea20008000800 */
[----:B------:R-:W3:Y:S03]  /*0060*/  S2R R11, SR_CTAID.Y ;  /* 0x00000000000b7919 */ /* 0x000ee60000002600 */
[----:B------:R-:W4:Y:S01]  /*0070*/  LDC R4, c[0x0][0x394] ;  /* 0x0000e500ff047b82 */ /* 0x000f220000000800 */
[----:B------:R-:W1:Y:S01]  /*0080*/  LDCU.64 UR6, c[0x0][0x358] ;  /* 0x00006b00ff0677ac */ /* 0x000e620008000a00 */
[----:B------:R-:W1:Y:S06]  /*0090*/  LDCU.64 UR10, c[0x0][0x380] ;  /* 0x00007000ff0a77ac */ /* 0x000e6c0008000a00 */
[----:B------:R-:W5:Y:S01]  /*00a0*/  LDC.64 R2, c[0x0][0x388] ;  /* 0x0000e200ff027b82 */ /* 0x000f620000000a00 */
[----:B--2---:R-:W-:Y:S01]  /*00b0*/  MOV R9, UR5 ;  /* 0x0000000500097c02 */ /* 0x004fe20008000f00 */
[----:B0-----:R-:W-:-:S06]  /*00c0*/  UIMAD UR4, UR4, UR8, URZ ;  /* 0x00000008040472a4 */ /* 0x001fcc000f8e02ff */
[----:B------:R-:W-:-:S04]  /*00d0*/  IADD3 R5, PT, PT, RZ, -UR4, RZ ;  /* 0x80000004ff057c10 */ /* 0x000fc8000fffe0ff */
[----:B----4-:R-:W-:-:S04]  /*00e0*/  VIADDMNMX R5, R5, R4, UR8, PT ;  /* 0x0000000805057e46 */ /* 0x010fc8000b800104 */
[----:B-1----:R-:W-:Y:S02]  /*00f0*/  ISETP.GE.AND P0, PT, R0, R5, PT ;  /* 0x000000050000720c */ /* 0x002fe40003f06270 */
[C---:B---3--:R-:W-:Y:S01]  /*0100*/  SHF.L.U32 R7, R11.reuse, 0x1, RZ ;  /* 0x000000010b077819 */ /* 0x048fe200000006ff */
[----:B------:R-:W-:Y:S01]  /*0110*/  IMAD R11, R11, R4, UR4 ;  /* 0x000000040b0b7e24 */ /* 0x000fe2000f8e0204 */
[----:B------:R-:W-:-:S03]  /*0120*/  MOV R4, 0xff7fffff ;  /* 0xff7fffff00047802 */ /* 0x000fc60000000f00 */
[----:B-----5:R-:W-:-:S04]  /*0130*/  IMAD.WIDE.U32 R2, R7, 0x4, R2 ;  /* 0x0000000407027825 */ /* 0x020fc800078e0002 */
[----:B------:R-:W-:Y:S02]  /*0140*/  HFMA2 R7, -RZ, RZ, 1.875, 0 ;  /* 0x3f800000ff077431 */ /* 0x000fe400000001ff */
[----:B------:R-:W-:Y:S05]  /*0150*/  @P0 BRA `(.L_x_11) ;  /* 0x0000000800e40947 */ /* 0x000fea0003800000 */
[----:B------:R-:W0:Y:S01]  /*0160*/  I2F.U32.RP R10, R9 ;  /* 0x00000009000a7306 */ /* 0x000e220000209000 */
[----:B------:R-:W-:Y:S01]  /*0170*/  IADD3 R4, PT, PT, R9, R0, RZ ;  /* 0x0000000009047210 */ /* 0x000fe20007ffe0ff */
[----:B------:R-:W-:Y:S01]  /*0180*/  BSSY.RECONVERGENT B1, `(.L_x_12) ;  /* 0x0000048000017945 */ /* 0x000fe20003800200 */
[----:B------:R-:W-:Y:S02]  /*0190*/  IADD3 R15, PT, PT, RZ, -R9, RZ ;  /* 0x80000009ff0f7210 */ /* 0x000fe40007ffe0ff */
[----:B------:R-:W-:Y:S02]  /*01a0*/  ISETP.GE.U32.AND P0, PT, R4, R5, PT ;  /* 0x000000050400720c */ /* 0x000fe40003f06070 */
[----:B------:R-:W-:Y:S02]  /*01b0*/  VIMNMX.U32 R13, PT, PT, R5, R4, !PT ;  /* 0x00000004050d7248 */ /* 0x000fe40007fe0000 */
[----:B------:R-:W-:Y:S02]  /*01c0*/  SEL R8, RZ, 0x1, P0 ;  /* 0x00000001ff087807 */ /* 0x000fe40000000000 */
[----:B------:R-:W-:-:S02]  /*01d0*/  ISETP.NE.U32.AND P2, PT, R9, RZ, PT ;  /* 0x000000ff0900720c */ /* 0x000fc40003f45070 */
[----:B------:R-:W-:Y:S01]  /*01e0*/  IADD3 R4, PT, PT, R13, -R4, -R8 ;  /* 0x800000040d047210 */ /* 0x000fe20007ffe808 */
[----:B0-----:R-:W0:Y:S01]  /*01f0*/  MUFU.RCP R10, R10 ;  /* 0x0000000a000a7308 */ /* 0x001e220000001000 */
[----:B------:R-:W-:Y:S02]  /*0200*/  SHF.R.S32.HI R16, RZ, 0x1f, R11 ;  /* 0x0000001fff107819 */ /* 0x000fe4000001140b */
[----:B0-----:R-:W-:-:S05]  /*0210*/  IADD3 R6, PT, PT, R10, 0xffffffe, RZ ;  /* 0x0ffffffe0a067810 */ /* 0x001fca0007ffe0ff */
[----:B------:R0:W1:Y:S02]  /*0220*/  F2I.FTZ.U32.TRUNC.NTZ R7, R6 ;  /* 0x0000000600077305 */ /* 0x000064000021f000 */
[----:B0-----:R-:W-:Y:S01]  /*0230*/  MOV R6, RZ ;  /* 0x000000ff00067202 */ /* 0x001fe20000000f00 */
[----:B-1----:R-:W-:-:S04]  /*0240*/  IMAD R15, R15, R7, RZ ;  /* 0x000000070f0f7224 */ /* 0x002fc800078e02ff */
[----:B------:R-:W-:-:S06]  /*0250*/  IMAD.HI.U32 R7, R7, R15, R6 ;  /* 0x0000000f07077227 */ /* 0x000fcc00078e0006 */
[----:B------:R-:W-:-:S05]  /*0260*/  IMAD.HI.U32 R7, R7, R4, RZ ;  /* 0x0000000407077227 */ /* 0x000fca00078e00ff */
[----:B------:R-:W-:-:S05]  /*0270*/  IADD3 R6, PT, PT, -R7, RZ, RZ ;  /* 0x000000ff07067210 */ /* 0x000fca0007ffe1ff */
[----:B------:R-:W-:Y:S01]  /*0280*/  IMAD R4, R9, R6, R4 ;  /* 0x0000000609047224 */ /* 0x000fe200078e0204 */
[----:B------:R-:W-:-:S04]  /*0290*/  MOV R6, R0 ;  /* 0x0000000000067202 */ /* 0x000fc80000000f00 */
[----:B------:R-:W-:-:S13]  /*02a0*/  ISETP.GE.U32.AND P0, PT, R4, R9, PT ;  /* 0x000000090400720c */ /* 0x000fda0003f06070 */
[----:B------:R-:W-:Y:S02]  /*02b0*/  @P0 IADD3 R4, PT, PT, -R9, R4, RZ ;  /* 0x0000000409040210 */ /* 0x000fe40007ffe1ff */
[----:B------:R-:W-:Y:S02]  /*02c0*/  @P0 IADD3 R7, PT, PT, R7, 0x1, RZ ;  /* 0x0000000107070810 */ /* 0x000fe40007ffe0ff */
[----:B------:R-:W-:-:S13]  /*02d0*/  ISETP.GE.U32.AND P1, PT, R4, R9, PT ;  /* 0x000000090400720c */ /* 0x000fda0003f26070 */
[----:B------:R-:W-:Y:S02]  /*02e0*/  @P1 IADD3 R7, PT, PT, R7, 0x1, RZ ;  /* 0x0000000107071810 */ /* 0x000fe40007ffe0ff */
[----:B------:R-:W-:-:S04]  /*02f0*/  @!P2 LOP3.LUT R7, RZ, R9, RZ, 0x33, !PT ;  /* 0x00000009ff07a212 */ /* 0x000fc800078e33ff */
[----:B------:R-:W-:Y:S02]  /*0300*/  IADD3 R8, PT, PT, R8, R7, RZ ;  /* 0x0000000708087210 */ /* 0x000fe40007ffe0ff */
[----:B------:R-:W-:Y:S02]  /*0310*/  MOV R7, 0x3f800000 ;  /* 0x3f80000000077802 */ /* 0x000fe40000000f00 */
[----:B------:R-:W-:-:S04]  /*0320*/  LOP3.LUT R4, R8, 0x3, RZ, 0xc0, !PT ;  /* 0x0000000308047812 */ /* 0x000fc800078ec0ff */
[----:B------:R-:W-:Y:S02]  /*0330*/  ISETP.NE.AND P0, PT, R4, 0x3, PT ;  /* 0x000000030400780c */ /* 0x000fe40003f05270 */
[----:B------:R-:W-:-:S11]  /*0340*/  MOV R4, 0xff7fffff ;  /* 0xff7fffff00047802 */ /* 0x000fd60000000f00 */
[----:B------:R-:W-:Y:S05]  /*0350*/  @!P0 BRA `(.L_x_13) ;  /* 0x0000000000a88947 */ /* 0x000fea0003800000 */
[----:B------:R-:W0:Y:S01]  /*0360*/  LDCU.64 UR4, c[0x0][0x380] ;  /* 0x00007000ff0477ac */ /* 0x000e220008000a00 */
[----:B------:R-:W-:Y:S01]  /*0370*/  IADD3 R13, P0, PT, R11, R0, RZ ;  /* 0x000000000b0d7210 */ /* 0x000fe20007f1e0ff */
[----:B------:R-:W-:Y:S01]  /*0380*/  HFMA2 R7, -RZ, RZ, 1.875, 0 ;  /* 0x3f800000ff077431 */ /* 0x000fe200000001ff */
[----:B------:R-:W-:Y:S01]  /*0390*/  IADD3 R4, PT, PT, R8, 0x1, RZ ;  /* 0x0000000108047810 */ /* 0x000fe20007ffe0ff */
[----:B------:R-:W-:Y:S01]  /*03a0*/  BSSY.RECONVERGENT B2, `(.L_x_13) ;  /* 0x0000025000027945 */ /* 0x000fe20003800200 */
[----:B------:R-:W-:Y:S02]  /*03b0*/  IADD3.X R6, PT, PT, RZ, R16, RZ, P0, !PT ;  /* 0x00000010ff067210 */ /* 0x000fe400007fe4ff */
[----:B------:R-:W-:Y:S02]  /*03c0*/  LOP3.LUT R4, R4, 0x3, RZ, 0xc0, !PT ;  /* 0x0000000304047812 */ /* 0x000fe400078ec0ff */
[----:B------:R-:W-:Y:S02]  /*03d0*/  MOV R15, 0xff7fffff ;  /* 0xff7fffff000f7802 */ /* 0x000fe40000000f00 */
[----:B------:R-:W-:-:S02]  /*03e0*/  IADD3 R10, PT, PT, -R4, RZ, RZ ;  /* 0x000000ff040a7210 */ /* 0x000fc40007ffe1ff */
[----:B0-----:R-:W-:-:S04]  /*03f0*/  LEA R12, P0, R13, UR4, 0x2 ;  /* 0x000000040d0c7c11 */ /* 0x001fc8000f8010ff */
[----:B------:R-:W-:Y:S02]  /*0400*/  LEA.HI.X R13, R13, UR5, R6, 0x2, P0 ;  /* 0x000000050d0d7c11 */ /* 0x000fe400080f1406 */
[----:B------:R-:W-:-:S07]  /*0410*/  MOV R6, R0 ;  /* 0x0000000000067202 */ /* 0x000fce0000000f00 */
.L_x_14:
[----:B------:R0:W2:Y:S01]  /*0420*/  LDG.E R14, desc[UR6][R12.64] ;  /* 0x000000060c0e7981 */ /* 0x0000a2000c1e1900 */
[----:B------:R-:W-:Y:S02]  /*0430*/  MOV R20, 0x3bbb989d ;  /* 0x3bbb989d00147802 */ /* 0x000fe40000000f00 */
[----:B------:R-:W-:Y:S02]  /*0440*/  MOV R21, 0x437c0000 ;  /* 0x437c000000157802 */ /* 0x000fe40000000f00 */
[----:B------:R-:W-:Y:S02]  /*0450*/  IADD3 R10, PT, PT, R10, 0x1, RZ ;  /* 0x000000010a0a7810 */ /* 0x000fe40007ffe0ff */
[C---:B------:R-:W-:Y:S02]  /*0460*/  IADD3 R6, PT, PT, R9.reuse, R6, RZ ;  /* 0x0000000609067210 */ /* 0x040fe40007ffe0ff */
[----:B------:R-:W-:Y:S01]  /*0470*/  ISETP.NE.AND P0, PT, R10, RZ, PT ;  /* 0x000000ff0a00720c */ /* 0x000fe20003f05270 */
[----:B0-----:R-:W-:Y:S01]  /*0480*/  IMAD.WIDE.U32 R12, R9, 0x4, R12 ;  /* 0x00000004090c7825 */ /* 0x001fe200078e000c */
[----:B--2---:R-:W-:-:S05]  /*0490*/  FMNMX R4, R14, R15, !PT ;  /* 0x0000000f0e047209 */ /* 0x004fca0007800000 */
[----:B------:R-:W-:Y:S01]  /*04a0*/  FADD R17, -R4, R15 ;  /* 0x0000000f04117221 */ /* 0x000fe20000000100 */
[----:B------:R-:W-:-:S03]  /*04b0*/  FADD R19, R14, -R4 ;  /* 0x800000040e137221 */ /* 0x000fc60000000000 */
[-C--:B------:R-:W-:Y:S01]  /*04c0*/  FFMA.SAT R15, R17, R20.reuse, 0.5 ;  /* 0x3f000000110f7423 */ /* 0x080fe20000002014 */
[----:B------:R-:W-:-:S03]  /*04d0*/  FFMA.SAT R20, R19, R20, 0.5 ;  /* 0x3f00000013147423 */ /* 0x000fc60000002014 */
[----:B------:R-:W-:-:S04]  /*04e0*/  FFMA.RM R15, R15, R21, 12582913 ;  /* 0x4b4000010f0f7423 */ /* 0x000fc80000004015 */
[C---:B------:R-:W-:Y:S01]  /*04f0*/  FADD R14, R15.reuse, -12583039 ;  /* 0xcb40007f0f0e7421 */ /* 0x040fe20000000000 */
[----:B------:R-:W-:-:S03]  /*0500*/  SHF.L.U32 R15, R15, 0x17, RZ ;  /* 0x000000170f0f7819 */ /* 0x000fc600000006ff */
[----:B------:R-:W-:Y:S01]  /*0510*/  FFMA R18, R17, 1.4426950216293334961, -R14 ;  /* 0x3fb8aa3b11127823 */ /* 0x000fe2000000080e */
[----:B------:R-:W-:-:S03]  /*0520*/  FFMA.RM R14, R20, R21, 12582913 ;  /* 0x4b400001140e7423 */ /* 0x000fc60000004015 */
[----:B------:R-:W-:Y:S01]  /*0530*/  FFMA R18, R17, 1.925963033500011079e-08, R18 ;  /* 0x32a5706011127823 */ /* 0x000fe20000000012 */
[C---:B------:R-:W-:Y:S01]  /*0540*/  FADD R20, R14.reuse, -12583039 ;  /* 0xcb40007f0e147421 */ /* 0x040fe20000000000 */
[----:B------:R-:W-:-:S03]  /*0550*/  SHF.L.U32 R14, R14, 0x17, RZ ;  /* 0x000000170e0e7819 */ /* 0x000fc600000006ff */
[C---:B------:R-:W-:Y:S01]  /*0560*/  FFMA R20, R19.reuse, 1.4426950216293334961, -R20 ;  /* 0x3fb8aa3b13147823 */ /* 0x040fe20000000814 */
[----:B------:R-:W0:Y:S03]  /*0570*/  MUFU.EX2 R18, R18 ;  /* 0x0000001200127308 */ /* 0x000e260000000800 */
[----:B------:R-:W-:-:S06]  /*0580*/  FFMA R19, R19, 1.925963033500011079e-08, R20 ;  /* 0x32a5706013137823 */ /* 0x000fcc0000000014 */
[----:B------:R-:W1:Y:S01]  /*0590*/  MUFU.EX2 R19, R19 ;  /* 0x0000001300137308 */ /* 0x000e620000000800 */
[----:B0-----:R-:W-:Y:S01]  /*05a0*/  FMUL R20, R15, R18 ;  /* 0x000000120f147220 */ /* 0x001fe20000400000 */
[----:B------:R-:W-:-:S03]  /*05b0*/  MOV R15, R4 ;  /* 0x00000004000f7202 */ /* 0x000fc60000000f00 */
[----:B------:R-:W-:-:S04]  /*05c0*/  FMUL R7, R20, R7 ;  /* 0x0000000714077220 */ /* 0x000fc80000400000 */
[----:B-1----:R-:W-:Y:S01]  /*05d0*/  FFMA R7, R14, R19, R7 ;  /* 0x000000130e077223 */ /* 0x002fe20000000007 */
[----:B------:R-:W-:Y:S06]  /*05e0*/  @P0 BRA `(.L_x_14) ;  /* 0xfffffffc008c0947 */ /* 0x000fec000383ffff */
[----:B------:R-:W-:Y:S05]  /*05f0*/  BSYNC.RECONVERGENT B2 ;  /* 0x0000000000027941 */ /* 0x000fea0003800200 */
.L_x_13:
[----:B------:R-:W-:Y:S05]  /*0600*/  BSYNC.RECONVERGENT B1 ;  /* 0x0000000000017941 */ /* 0x000fea0003800200 */
.L_x_12:
[----:B------:R-:W-:-:S13]  /*0610*/  ISETP.GE.U32.AND P0, PT, R8, 0x3, PT ;  /* 0x000000030800780c */ /* 0x000fda0003f06070 */
[----:B------:R-:W-:Y:S05]  /*0620*/  @!P0 BRA `(.L_x_11) ;  /* 0x0000000400b08947 */ /* 0x000fea0003800000 */
.L_x_15:
[----:B------:R-:W-:-:S04]  /*0630*/  IADD3 R8, P0, PT, R11, R6, RZ ;  /* 0x000000060b087210 */ /* 0x000fc80007f1e0ff */
[----:B------:R-:W-:Y:S02]  /*0640*/  IADD3.X R13, PT, PT, RZ, R16, RZ, P0, !PT ;  /* 0x00000010ff0d7210 */ /* 0x000fe400007fe4ff */
[----:B------:R-:W-:-:S04]  /*0650*/  LEA R18, P0, R8, UR10, 0x2 ;  /* 0x0000000a08127c11 */ /* 0x000fc8000f8010ff */
[----:B------:R-:W-:-:S05]  /*0660*/  LEA.HI.X R19, R8, UR11, R13, 0x2, P0 ;  /* 0x0000000b08137c11 */ /* 0x000fca00080f140d */
[----:B------:R-:W2:Y:S01]  /*0670*/  LDG.E R18, desc[UR6][R18.64] ;  /* 0x0000000612127981 */ /* 0x000ea2000c1e1900 */
[----:B------:R-:W-:-:S04]  /*0680*/  IADD3 R6, PT, PT, R9, R6, RZ ;  /* 0x0000000609067210 */ /* 0x000fc80007ffe0ff */
[-C--:B------:R-:W-:Y:S02]  /*0690*/  IADD3 R8, P0, PT, R11, R6.reuse, RZ ;  /* 0x000000060b087210 */ /* 0x080fe40007f1e0ff */
[----:B------:R-:W-:Y:S02]  /*06a0*/  IADD3 R6, PT, PT, R9, R6, RZ ;  /* 0x0000000609067210 */ /* 0x000fe40007ffe0ff */
[----:B------:R-:W-:Y:S02]  /*06b0*/  IADD3.X R13, PT, PT, RZ, R16, RZ, P0, !PT ;  /* 0x00000010ff0d7210 */ /* 0x000fe400007fe4ff */
[----:B------:R-:W-:-:S04]  /*06c0*/  LEA R24, P0, R8, UR10, 0x2 ;  /* 0x0000000a08187c11 */ /* 0x000fc8000f8010ff */
[----:B------:R-:W-:Y:S02]  /*06d0*/  LEA.HI.X R25, R8, UR11, R13, 0x2, P0 ;  /* 0x0000000b08197c11 */ /* 0x000fe400080f140d */
[----:B------:R-:W-:-:S03]  /*06e0*/  IADD3 R8, P0, PT, R11, R6, RZ ;  /* 0x000000060b087210 */ /* 0x000fc60007f1e0ff */
[----:B------:R0:W3:Y:S01]  /*06f0*/  LDG.E R14, desc[UR6][R24.64] ;  /* 0x00000006180e7981 */ /* 0x0000e2000c1e1900 */
[----:B------:R-:W-:Y:S02]  /*0700*/  IADD3.X R13, PT, PT, RZ, R16, RZ, P0, !PT ;  /* 0x00000010ff0d7210 */ /* 0x000fe400007fe4ff */
[C---:B------:R-:W-:Y:S02]  /*0710*/  LEA R22, P0, R8.reuse, UR10, 0x2 ;  /* 0x0000000a08167c11 */ /* 0x040fe4000f8010ff */
[----:B------:R-:W-:Y:S02]  /*0720*/  IADD3 R6, PT, PT, R9, R6, RZ ;  /* 0x0000000609067210 */ /* 0x000fe40007ffe0ff */
[----:B------:R-:W-:Y:S02]  /*0730*/  LEA.HI.X R23, R8, UR11, R13, 0x2, P0 ;  /* 0x0000000b08177c11 */ /* 0x000fe400080f140d */
[----:B------:R-:W-:-:S03]  /*0740*/  IADD3 R8, P0, PT, R11, R6, RZ ;  /* 0x000000060b087210 */ /* 0x000fc60007f1e0ff */
[----:B------:R1:W4:Y:S01]  /*0750*/  LDG.E R15, desc[UR6][R22.64] ;  /* 0x00000006160f7981 */ /* 0x000322000c1e1900 */
[----:B------:R-:W-:Y:S02]  /*0760*/  IADD3.X R13, PT, PT, RZ, R16, RZ, P0, !PT ;  /* 0x00000010ff0d7210 */ /* 0x000fe400007fe4ff */
[----:B------:R-:W-:-:S04]  /*0770*/  LEA R20, P0, R8, UR10, 0x2 ;  /* 0x0000000a08147c11 */ /* 0x000fc8000f8010ff */
[----:B------:R-:W-:-:S05]  /*0780*/  LEA.HI.X R21, R8, UR11, R13, 0x2, P0 ;  /* 0x0000000b08157c11 */ /* 0x000fca00080f140d */
[----:B------:R5:W4:Y:S01]  /*0790*/  LDG.E R13, desc[UR6][R20.64] ;  /* 0x00000006140d7981 */ /* 0x000b22000c1e1900 */
[----:B------:R-:W-:Y:S01]  /*07a0*/  HFMA2 R10, -RZ, RZ, 3.7421875, 0 ;  /* 0x437c0000ff0a7431 */ /* 0x000fe200000001ff */
[----:B------:R-:W-:Y:S02]  /*07b0*/  MOV R8, 0x3bbb989d ;  /* 0x3bbb989d00087802 */ /* 0x000fe40000000f00 */
[----:B------:R-:W-:-:S04]  /*07c0*/  IADD3 R6, PT, PT, R9, R6, RZ ;  /* 0x0000000609067210 */ /* 0x000fc80007ffe0ff */
[----:B------:R-:W-:Y:S02]  /*07d0*/  ISETP.GE.AND P0, PT, R6, R5, PT ;  /* 0x000000050600720c */ /* 0x000fe40003f06270 */
[----:B--2---:R-:W-:-:S05]  /*07e0*/  FMNMX R17, R18, R4, !PT ;  /* 0x0000000412117209 */ /* 0x004fca0007800000 */
[----:B------:R-:W-:-:S04]  /*07f0*/  FADD R19, -R17, R4 ;  /* 0x0000000411137221 */ /* 0x000fc80000000100 */
[----:B0-----:R-:W-:-:S04]  /*0800*/  FFMA.SAT R25, R19, R8, 0.5 ;  /* 0x3f00000013197423 */ /* 0x001fc80000002008 */
[----:B------:R-:W-:Y:S01]  /*0810*/  FFMA.RM R12, R25, R10, 12582913 ;  /* 0x4b400001190c7423 */ /* 0x000fe2000000400a */
[----:B------:R-:W-:-:S03]  /*0820*/  FADD R25, R18, -R17 ;  /* 0x8000001112197221 */ /* 0x000fc60000000000 */
[C---:B------:R-:W-:Y:S01]  /*0830*/  FADD R4, R12.reuse, -12583039 ;  /* 0xcb40007f0c047421 */ /* 0x040fe20000000000 */
[----:B-1----:R-:W-:Y:S01]  /*0840*/  FFMA.SAT R23, R25, R8, 0.5 ;  /* 0x3f00000019177423 */ /* 0x002fe20000002008 */
[----:B------:R-:W-:Y:S02]  /*0850*/  SHF.L.U32 R22, R12, 0x17, RZ ;  /* 0x000000170c167819 */ /* 0x000fe400000006ff */
[----:B------:R-:W-:Y:S01]  /*0860*/  FFMA R18, R19, 1.4426950216293334961, -R4 ;  /* 0x3fb8aa3b13127823 */ /* 0x000fe20000000804 */
[----:B------:R-:W-:-:S03]  /*0870*/  FFMA.RM R4, R23, R10, 12582913 ;  /* 0x4b40000117047423 */ /* 0x000fc6000000400a */
[----:B------:R-:W-:Y:S01]  /*0880*/  FFMA R18, R19, 1.925963033500011079e-08, R18 ;  /* 0x32a5706013127823 */ /* 0x000fe20000000012 */
[----:B-----5:R-:W-:Y:S01]  /*0890*/  FADD R20, R4, -12583039 ;  /* 0xcb40007f04147421 */ /* 0x020fe20000000000 */
[----:B---3--:R-:W-:Y:S02]  /*08a0*/  FMNMX R19, R17, R14, !PT ;  /* 0x0000000e11137209 */ /* 0x008fe40007800000 */
[----:B------:R4:W0:Y:S01]  /*08b0*/  MUFU.EX2 R23, R18 ;  /* 0x0000001200177308 */ /* 0x0008220000000800 */
[----:B------:R-:W-:Y:S02]  /*08c0*/  FFMA R20, R25, 1.4426950216293334961, -R20 ;  /* 0x3fb8aa3b19147823 */ /* 0x000fe40000000814 */
[----:B------:R-:W-:Y:S02]  /*08d0*/  FADD R21, R17, -R19 ;  /* 0x8000001311157221 */ /* 0x000fe40000000000 */
[----:B------:R-:W-:Y:S02]  /*08e0*/  FFMA R20, R25, 1.925963033500011079e-08, R20 ;  /* 0x32a5706019147823 */ /* 0x000fe40000000014 */
[----:B------:R-:W-:Y:S01]  /*08f0*/  FFMA.SAT R17, R21, R8, 0.5 ;  /* 0x3f00000015117423 */ /* 0x000fe20000002008 */
[----:B----4-:R-:W-:-:S03]  /*0900*/  FMNMX R18, R19, R15, !PT ;  /* 0x0000000f13127209 */ /* 0x010fc60007800000 */
[----:B------:R-:W1:Y:S01]  /*0910*/  MUFU.EX2 R20, R20 ;  /* 0x0000001400147308 */ /* 0x000e620000000800 */
[----:B------:R-:W-:Y:S01]  /*0920*/  FFMA.RM R12, R17, R10, 12582913 ;  /* 0x4b400001110c7423 */ /* 0x000fe2000000400a */
[----:B------:R-:W-:Y:S01]  /*0930*/  FADD R17, R14, -R19 ;  /* 0x800000130e117221 */ /* 0x000fe20000000000 */
[----:B------:R-:W-:Y:S01]  /*0940*/  SHF.L.U32 R14, R4, 0x17, RZ ;  /* 0x00000017040e7819 */ /* 0x000fe200000006ff */
[----:B------:R-:W-:Y:S01]  /*0950*/  FADD R19, R19, -R18 ;  /* 0x8000001213137221 */ /* 0x000fe20000000000 */
[----:B------:R-:W-:Y:S01]  /*0960*/  FADD R24, R12, -12583039 ;  /* 0xcb40007f0c187421 */ /* 0x000fe20000000000 */
[----:B0-----:R-:W-:Y:S01]  /*0970*/  FMUL R22, R22, R23 ;  /* 0x0000001716167220 */ /* 0x001fe20000400000 */
[----:B------:R-:W-:Y:S01]  /*0980*/  FFMA.SAT R25, R17, R8, 0.5 ;  /* 0x3f00000011197423 */ /* 0x000fe20000002008 */
[----:B------:R-:W-:Y:S01]  /*0990*/  FMNMX R4, R18, R13, !PT ;  /* 0x0000000d12047209 */ /* 0x000fe20007800000 */
[----:B------:R-:W-:Y:S01]  /*09a0*/  FFMA R24, R21, 1.4426950216293334961, -R24 ;  /* 0x3fb8aa3b15187823 */ /* 0x000fe20000000818 */
[----:B------:R-:W-:Y:S01]  /*09b0*/  FMUL R23, R22, R7 ;  /* 0x0000000716177220 */ /* 0x000fe20000400000 */
[----:B------:R-:W-:-:S02]  /*09c0*/  FFMA.RM R7, R25, R10, 12582913 ;  /* 0x4b40000119077423 */ /* 0x000fc4000000400a */
[----:B------:R-:W-:Y:S02]  /*09d0*/  FADD R25, R13, -R4 ;  /* 0x800000040d197221 */ /* 0x000fe40000000000 */
[----:B------:R-:W-:Y:S01]  /*09e0*/  FADD R22, R7, -12583039 ;  /* 0xcb40007f07167421 */ /* 0x000fe20000000000 */
[----:B-1----:R-:W-:Y:S01]  /*09f0*/  FFMA R14, R14, R20, R23 ;  /* 0x000000140e0e7223 */ /* 0x002fe20000000017 */
[----:B------:R-:W-:Y:S01]  /*0a00*/  FFMA R20, R21, 1.925963033500011079e-08, R24 ;  /* 0x32a5706015147823 */ /* 0x000fe20000000018 */
[----:B------:R-:W-:Y:S01]  /*0a10*/  FFMA.SAT R23, R19, R8, 0.5 ;  /* 0x3f00000013177423 */ /* 0x000fe20000002008 */
[----:B------:R-:W-:Y:S01]  /*0a20*/  FADD R21, R15, -R18 ;  /* 0x800000120f157221 */ /* 0x000fe20000000000 */
[----:B------:R-:W-:Y:S02]  /*0a30*/  FFMA R22, R17, 1.4426950216293334961, -R22 ;  /* 0x3fb8aa3b11167823 */ /* 0x000fe40000000816 */
[----:B------:R-:W-:Y:S01]  /*0a40*/  FFMA.RM R15, R23, R10, 12582913 ;  /* 0x4b400001170f7423 */ /* 0x000fe2000000400a */
[----:B------:R-:W-:Y:S01]  /*0a50*/  FFMA.SAT R23, R21, R8, 0.5 ;  /* 0x3f00000015177423 */ /* 0x000fe20000002008 */
[----:B------:R-:W-:Y:S01]  /*0a60*/  FFMA R22, R17, 1.925963033500011079e-08, R22 ;  /* 0x32a5706011167823 */ /* 0x000fe20000000016 */
[----:B------:R-:W0:Y:S01]  /*0a70*/  MUFU.EX2 R20, R20 ;  /* 0x0000001400147308 */ /* 0x000e220000000800 */
[----:B------:R-:W-:Y:S01]  /*0a80*/  FADD R24, R15, -12583039 ;  /* 0xcb40007f0f187421 */ /* 0x000fe20000000000 */
[----:B------:R-:W-:Y:S01]  /*0a90*/  FFMA.RM R17, R23, R10, 12582913 ;  /* 0x4b40000117117423 */ /* 0x000fe2000000400a */
[----:B------:R-:W-:-:S02]  /*0aa0*/  FADD R23, R18, -R4 ;  /* 0x8000000412177221 */ /* 0x000fc40000000000 */
[----:B------:R-:W-:Y:S01]  /*0ab0*/  FFMA R24, R19, 1.4426950216293334961, -R24 ;  /* 0x3fb8aa3b13187823 */ /* 0x000fe20000000818 */
[----:B------:R-:W-:Y:S01]  /*0ac0*/  FADD R26, R17, -12583039 ;  /* 0xcb40007f111a7421 */ /* 0x000fe20000000000 */
[----:B------:R-:W-:Y:S01]  /*0ad0*/  FFMA.SAT R27, R23, R8, 0.5 ;  /* 0x3f000000171b7423 */ /* 0x000fe20000002008 */
[----:B------:R-:W1:Y:S01]  /*0ae0*/  MUFU.EX2 R18, R22 ;  /* 0x0000001600127308 */ /* 0x000e620000000800 */
[----:B------:R-:W-:Y:S01]  /*0af0*/  FFMA R19, R19, 1.925963033500011079e-08, R24 ;  /* 0x32a5706013137823 */ /* 0x000fe20000000018 */
[----:B------:R-:W-:Y:S01]  /*0b00*/  FFMA R26, R21, 1.4426950216293334961, -R26 ;  /* 0x3fb8aa3b151a7823 */ /* 0x000fe2000000081a */
[----:B------:R-:W-:Y:S01]  /*0b10*/  FFMA.RM R13, R27, R10, 12582913 ;  /* 0x4b4000011b0d7423 */ /* 0x000fe2000000400a */
[----:B------:R-:W-:Y:S02]  /*0b20*/  FFMA.SAT R27, R25, R8, 0.5 ;  /* 0x3f000000191b7423 */ /* 0x000fe40000002008 */
[----:B------:R-:W-:Y:S01]  /*0b30*/  FFMA R26, R21, 1.925963033500011079e-08, R26 ;  /* 0x32a57060151a7823 */ /* 0x000fe2000000001a */
[----:B------:R-:W-:Y:S01]  /*0b40*/  FADD R8, R13, -12583039 ;  /* 0xcb40007f0d087421 */ /* 0x000fe20000000000 */
[----:B------:R-:W-:Y:S01]  /*0b50*/  SHF.L.U32 R21, R12, 0x17, RZ ;  /* 0x000000170c157819 */ /* 0x000fe200000006ff */
[----:B------:R-:W2:Y:S01]  /*0b60*/  MUFU.EX2 R19, R19 ;  /* 0x0000001300137308 */ /* 0x000ea20000000800 */
[----:B------:R-:W-:Y:S01]  /*0b70*/  FFMA.RM R10, R27, R10, 12582913 ;  /* 0x4b4000011b0a7423 */ /* 0x000fe2000000400a */
[----:B------:R-:W-:-:S02]  /*0b80*/  FFMA R12, R23, 1.4426950216293334961, -R8 ;  /* 0x3fb8aa3b170c7823 */ /* 0x000fc40000000808 */
[----:B0-----:R-:W-:Y:S01]  /*0b90*/  FMUL R21, R21, R20 ;  /* 0x0000001415157220 */ /* 0x001fe20000400000 */
[----:B------:R-:W-:Y:S01]  /*0ba0*/  FADD R20, R10, -12583039 ;  /* 0xcb40007f0a147421 */ /* 0x000fe20000000000 */
[----:B------:R-:W-:Y:S01]  /*0bb0*/  FFMA R23, R23, 1.925963033500011079e-08, R12 ;  /* 0x32a5706017177823 */ /* 0x000fe2000000000c */
[----:B------:R-:W-:Y:S01]  /*0bc0*/  SHF.L.U32 R12, R7, 0x17, RZ ;  /* 0x00000017070c7819 */ /* 0x000fe200000006ff */
[----:B------:R-:W0:Y:S01]  /*0bd0*/  MUFU.EX2 R8, R26 ;  /* 0x0000001a00087308 */ /* 0x000e220000000800 */
[----:B------:R-:W-:Y:S01]  /*0be0*/  FFMA R20, R25, 1.4426950216293334961, -R20 ;  /* 0x3fb8aa3b19147823 */ /* 0x000fe20000000814 */
[----:B------:R-:W-:Y:S01]  /*0bf0*/  FMUL R21, R14, R21 ;  /* 0x000000150e157220 */ /* 0x000fe20000400000 */
[----:B------:R-:W-:Y:S02]  /*0c00*/  SHF.L.U32 R14, R15, 0x17, RZ ;  /* 0x000000170f0e7819 */ /* 0x000fe400000006ff */
[----:B------:R-:W-:Y:S01]  /*0c10*/  FFMA R20, R25, 1.925963033500011079e-08, R20 ;  /* 0x32a5706019147823 */ /* 0x000fe20000000014 */
[----:B-1----:R-:W-:Y:S01]  /*0c20*/  FFMA R12, R12, R18, R21 ;  /* 0x000000120c0c7223 */ /* 0x002fe20000000015 */
[----:B------:R-:W-:Y:S01]  /*0c30*/  SHF.L.U32 R10, R10, 0x17, RZ ;  /* 0x000000170a0a7819 */ /* 0x000fe200000006ff */
[----:B------:R-:W1:Y:S01]  /*0c40*/  MUFU.EX2 R7, R23 ;  /* 0x0000001700077308 */ /* 0x000e620000000800 */
[----:B--2---:R-:W-:Y:S01]  /*0c50*/  FMUL R19, R14, R19 ;  /* 0x000000130e137220 */ /* 0x004fe20000400000 */
[----:B------:R-:W-:-:S03]  /*0c60*/  SHF.L.U32 R14, R13, 0x17, RZ ;  /* 0x000000170d0e7819 */ /* 0x000fc600000006ff */
[----:B------:R-:W-:Y:S01]  /*0c70*/  FMUL R19, R12, R19 ;  /* 0x000000130c137220 */ /* 0x000fe20000400000 */
[----:B------:R-:W-:Y:S02]  /*0c80*/  SHF.L.U32 R12, R17, 0x17, RZ ;  /* 0x00000017110c7819 */ /* 0x000fe400000006ff */
[----:B------:R-:W2:Y:S03]  /*0c90*/  MUFU.EX2 R20, R20 ;  /* 0x0000001400147308 */ /* 0x000ea60000000800 */
[----:B0-----:R-:W-:Y:S01]  /*0ca0*/  FFMA R8, R12, R8, R19 ;  /* 0x000000080c087223 */ /* 0x001fe20000000013 */
[----:B-1----:R-:W-:-:S04]  /*0cb0*/  FMUL R7, R14, R7 ;  /* 0x000000070e077220 */ /* 0x002fc80000400000 */
[----:B------:R-:W-:-:S04]  /*0cc0*/  FMUL R7, R8, R7 ;  /* 0x0000000708077220 */ /* 0x000fc80000400000 */
[----:B--2---:R-:W-:Y:S01]  /*0cd0*/  FFMA R7, R10, R20, R7 ;  /* 0x000000140a077223 */ /* 0x004fe20000000007 */
[----:B------:R-:W-:Y:S06]  /*0ce0*/  @!P0 BRA `(.L_x_15) ;  /* 0xfffffff800508947 */ /* 0x000fec000383ffff */
.L_x_11:
[----:B------:R-:W-:Y:S05]  /*0cf0*/  BSYNC.RECONVERGENT B0 ;  /* 0x0000000000007941 */ /* 0x000fea0003800200 */
.L_x_10:
[----:B------:R-:W0:Y:S01]  /*0d00*/  S2UR UR5, SR_CgaCtaId ;  /* 0x00000000000579c3 */ /* 0x000e220000008800 */
[----:B------:R-:W-:Y:S01]  /*0d10*/  UMOV UR4, 0x400 ;  /* 0x0000040000047882 */ /* 0x000fe20000000000 */
[----:B------:R-:W-:Y:S02]  /*0d20*/  MOV R5, R7 ;  /* 0x0000000700057202 */ /* 0x000fe40000000f00 */
[----:B------:R-:W-:Y:S01]  /*0d30*/  ISETP.GE.U32.AND P0, PT, R9, 0x40, PT ;  /* 0x000000400900780c */ /* 0x000fe20003f06070 */
[----:B0-----:R-:W-:-:S06]  /*0d40*/  ULEA UR4, UR5, UR4, 0x18 ;  /* 0x0000000405047291 */ /* 0x001fcc000f8ec0ff */
[----:B------:R-:W-:-:S05]  /*0d50*/  LEA R10, R0, UR4, 0x3 ;  /* 0x00000004000a7c11 */ /* 0x000fca000f8e18ff */
[----:B------:R0:W-:Y:S01]  /*0d60*/  STS.64 [R10], R4 ;  /* 0x000000040a007388 */ /* 0x0001e20000000a00 */
[----:B------:R-:W-:Y:S05]  /*0d70*/  @!P0 BRA `(.L_x_16) ;  /* 0x0000000000908947 */ /* 0x000fea0003800000 */
.L_x_19:
[----:B0-----:R-:W-:Y:S01]  /*0d80*/  SHF.R.U32.HI R5, RZ, 0x1, R9 ;  /* 0x00000001ff057819 */ /* 0x001fe20000011609 */
[----:B------:R-:W-:Y:S01]  /*0d90*/  BAR.SYNC.DEFER_BLOCKING 0x0 ;  /* 0x0000000000007b1d */ /* 0x000fe20000010000 */
[----:B------:R-:W-:Y:S02]  /*0da0*/  ISETP.GT.U32.AND P1, PT, R9, 0x7f, PT ;  /* 0x0000007f0900780c */ /* 0x000fe40003f24070 */
[----:B------:R-:W-:-:S03]  /*0db0*/  ISETP.GE.U32.AND P0, PT, R0, R5, PT ;  /* 0x000000050000720c */ /* 0x000fc60003f06070 */
[----:B------:R-:W-:Y:S10]  /*0dc0*/  BSSY.RECONVERGENT B0, `(.L_x_17) ;  /* 0x000001d000007945 */ /* 0x000ff40003800200 */
[----:B------:R-:W-:Y:S05]  /*0dd0*/  @P0 BRA `(.L_x_18) ;  /* 0x00000000006c0947 */ /* 0x000fea0003800000 */
[----:B------:R-:W-:Y:S01]  /*0de0*/  LEA R8, R5, R10, 0x3 ;  /* 0x0000000a05087211 */ /* 0x000fe200078e18ff */
[----:B------:R-:W-:Y:S01]  /*0df0*/  HFMA2 R13, -RZ, RZ, 0.96630859375, -0.0022525787353515625 ;  /* 0x3bbb989dff0d7431 */ /* 0x000fe200000001ff */
[----:B------:R-:W-:-:S04]  /*0e00*/  MOV R16, 0x437c0000 ;  /* 0x437c000000107802 */ /* 0x000fc80000000f00 */
[----:B------:R-:W0:Y:S02]  /*0e10*/  LDS.64 R8, [R8] ;  /* 0x0000000008087984 */ /* 0x000e240000000a00 */
[----:B0-----:R-:W-:-:S05]  /*0e20*/  FMNMX R6, R4, R8, !PT ;  /* 0x0000000804067209 */ /* 0x001fca0007800000 */
[--C-:B------:R-:W-:Y:S01]  /*0e30*/  FADD R12, R8, -R6.reuse ;  /* 0x80000006080c7221 */ /* 0x100fe20000000000 */
[----:B------:R-:W-:-:S03]  /*0e40*/  FADD R4, R4, -R6 ;  /* 0x8000000604047221 */ /* 0x000fc60000000000 */
[----:B------:R-:W-:-:S04]  /*0e50*/  FFMA.SAT R11, R12, R13, 0.5 ;  /* 0x3f0000000c0b7423 */ /* 0x000fc8000000200d */
[----:B------:R-:W-:Y:S01]  /*0e60*/  FFMA.RM R14, R11, R16, 12582913 ;  /* 0x4b4000010b0e7423 */ /* 0x000fe20000004010 */
[----:B------:R-:W-:-:S03]  /*0e70*/  FFMA.SAT R11, R4, R13, 0.5 ;  /* 0x3f000000040b7423 */ /* 0x000fc6000000200d */
[C---:B------:R-:W-:Y:S01]  /*0e80*/  FADD R13, R14.reuse, -12583039 ;  /* 0xcb40007f0e0d7421 */ /* 0x040fe20000000000 */
[----:B------:R-:W-:Y:S01]  /*0e90*/  FFMA.RM R11, R11, R16, 12582913 ;  /* 0x4b4000010b0b7423 */ /* 0x000fe20000004010 */
[----:B------:R-:W-:Y:S02]  /*0ea0*/  SHF.L.U32 R14, R14, 0x17, RZ ;  /* 0x000000170e0e7819 */ /* 0x000fe400000006ff */
[C---:B------:R-:W-:Y:S01]  /*0eb0*/  FFMA R15, R12.reuse, 1.4426950216293334961, -R13 ;  /* 0x3fb8aa3b0c0f7823 */ /* 0x040fe2000000080d */
[C---:B------:R-:W-:Y:S01]  /*0ec0*/  FADD R13, R11.reuse, -12583039 ;  /* 0xcb40007f0b0d7421 */ /* 0x040fe20000000000 */
[----:B------:R-:W-:Y:S02]  /*0ed0*/  SHF.L.U32 R11, R11, 0x17, RZ ;  /* 0x000000170b0b7819 */ /* 0x000fe400000006ff */
[----:B------:R-:W-:Y:S01]  /*0ee0*/  FFMA R15, R12, 1.925963033500011079e-08, R15 ;  /* 0x32a570600c0f7823 */ /* 0x000fe2000000000f */
[----:B------:R-:W-:-:S04]  /*0ef0*/  FFMA R13, R4, 1.4426950216293334961, -R13 ;  /* 0x3fb8aa3b040d7823 */ /* 0x000fc8000000080d */
[----:B------:R-:W-:Y:S01]  /*0f00*/  FFMA R13, R4, 1.925963033500011079e-08, R13 ;  /* 0x32a57060040d7823 */ /* 0x000fe2000000000d */
[----:B------:R-:W0:Y:S08]  /*0f10*/  MUFU.EX2 R15, R15 ;  /* 0x0000000f000f7308 */ /* 0x000e300000000800 */
[----:B------:R-:W1:Y:S01]  /*0f20*/  MUFU.EX2 R4, R13 ;  /* 0x0000000d00047308 */ /* 0x000e620000000800 */
[----:B0-----:R-:W-:-:S04]  /*0f30*/  FMUL R14, R14, R15 ;  /* 0x0000000f0e0e7220 */ /* 0x001fc80000400000 */
[----:B------:R-:W-:Y:S01]  /*0f40*/  FMUL R14, R9, R14 ;  /* 0x0000000e090e7220 */ /* 0x000fe20000400000 */
[----:B-1----:R-:W-:-:S04]  /*0f50*/  FMUL R4, R11, R4 ;  /* 0x000000040b047220 */ /* 0x002fc80000400000 */
[----:B------:R-:W-:Y:S01]  /*0f60*/  FFMA R7, R7, R4, R14 ;  /* 0x0000000407077223 */ /* 0x000fe2000000000e */
[----:B------:R-:W-:-:S04]  /*0f70*/  MOV R4, R6 ;  /* 0x0000000600047202 */ /* 0x000fc80000000f00 */
[----:B------:R0:W-:Y:S03]  /*0f80*/  STS.64 [R10], R6 ;  /* 0x000000060a007388 */ /* 0x0001e60000000a00 */
.L_x_18:
[----:B------:R-:W-:Y:S05]  /*0f90*/  BSYNC.RECONVERGENT B0 ;  /* 0x0000000000007941 */ /* 0x000fea0003800200 */
.L_x_17:
[----:B------:R-:W-:Y:S01]  /*0fa0*/  MOV R9, R5 ;  /* 0x0000000500097202 */ /* 0x000fe20000000f00 */
[----:B------:R-:W-:Y:S06]  /*0fb0*/  @P1 BRA `(.L_x_19) ;  /* 0xfffffffc00701947 */ /* 0x000fec000383ffff */
.L_x_16:
[----:B------:R-:W-:-:S13]  /*0fc0*/  ISETP.GT.U32.AND P0, PT, R0, 0x1f, PT ;  /* 0x0000001f0000780c */ /* 0x000fda0003f04070 */
[----:B------:R-:W-:Y:S05]  /*0fd0*/  @P0 EXIT ;  /* 0x000000000000094d */ /* 0x000fea0003800000 */
[----:B0-----:R-:W0:Y:S01]  /*0fe0*/  SHFL.DOWN PT, R5, R4, 0x10, 0x1f ;  /* 0x0a001f0004057f89 */ /* 0x001e2200000e0000 */
[----:B------:R-:W-:Y:S01]  /*0ff0*/  HFMA2 R6, -RZ, RZ, 0.96630859375, -0.0022525787353515625 ;  /* 0x3bbb989dff067431 */ /* 0x000fe200000001ff */
[----:B------:R-:W-:Y:S02]  /*1000*/  ISETP.NE.AND P0, PT, R0, RZ, PT ;  /* 0x000000ff0000720c */ /* 0x000fe40003f05270 */
[----:B0-----:R-:W-:-:S05]  /*1010*/  FMNMX R11, R5, R4, !PT ;  /* 0x00000004050b7209 */ /* 0x001fca0007800000 */
[----:B------:R-:W-:Y:S01]  /*1020*/  FADD R13, R5, -R11 ;  /* 0x8000000b050d7221 */ /* 0x000fe20000000000 */
[----:B------:R-:W-:Y:S01]  /*1030*/  MOV R5, 0x437c0000 ;  /* 0x437c000000057802 */ /* 0x000fe20000000f00 */
[----:B------:R-:W-:Y:S01]  /*1040*/  FADD R9, -R11, R4 ;  /* 0x000000040b097221 */ /* 0x000fe20000000100 */
[----:B------:R-:W0:Y:S01]  /*1050*/  SHFL.DOWN PT, R16, R11, 0x8, 0x1f ;  /* 0x09001f000b107f89 */ /* 0x000e2200000e0000 */
[----:B------:R-:W-:-:S04]  /*1060*/  FFMA.SAT R8, R13, R6, 0.5 ;  /* 0x3f0000000d087423 */ /* 0x000fc80000002006 */
[----:B------:R-:W-:Y:S01]  /*1070*/  FFMA.RM R14, R8, R5, 12582913 ;  /* 0x4b400001080e7423 */ /* 0x000fe20000004005 */
[----:B------:R-:W-:-:S03]  /*1080*/  FFMA.SAT R8, R9, R6, 0.5 ;  /* 0x3f00000009087423 */ /* 0x000fc60000002006 */
[----:B------:R-:W-:Y:S01]  /*1090*/  FADD R12, R14, -12583039 ;  /* 0xcb40007f0e0c7421 */ /* 0x000fe20000000000 */
[----:B------:R-:W-:Y:S01]  /*10a0*/  FFMA.RM R10, R8, R5, 12582913 ;  /* 0x4b400001080a7423 */ /* 0x000fe20000004005 */
[----:B------:R-:W-:Y:S02]  /*10b0*/  SHF.L.U32 R14, R14, 0x17, RZ ;  /* 0x000000170e0e7819 */ /* 0x000fe400000006ff */
[C---:B------:R-:W-:Y:S01]  /*10c0*/  FFMA R12, R13.reuse, 1.4426950216293334961, -R12 ;  /* 0x3fb8aa3b0d0c7823 */ /* 0x040fe2000000080c */
[C---:B------:R-:W-:Y:S01]  /*10d0*/  FADD R4, R10.reuse, -12583039 ;  /* 0xcb40007f0a047421 */ /* 0x040fe20000000000 */
[----:B------:R-:W-:Y:S02]  /*10e0*/  SHF.L.U32 R10, R10, 0x17, RZ ;  /* 0x000000170a0a7819 */ /* 0x000fe400000006ff */
[----:B------:R-:W-:Y:S01]  /*10f0*/  FFMA R15, R13, 1.925963033500011079e-08, R12 ;  /* 0x32a570600d0f7823 */ /* 0x000fe2000000000c */
[C---:B------:R-:W-:Y:S01]  /*1100*/  FFMA R4, R9.reuse, 1.4426950216293334961, -R4 ;  /* 0x3fb8aa3b09047823 */ /* 0x040fe20000000804 */
[----:B------:R-:W1:Y:S03]  /*1110*/  SHFL.DOWN PT, R12, R7, 0x10, 0x1f ;  /* 0x0a001f00070c7f89 */ /* 0x000e6600000e0000 */
[----:B------:R-:W-:Y:S01]  /*1120*/  FFMA R13, R9, 1.925963033500011079e-08, R4 ;  /* 0x32a57060090d7823 */ /* 0x000fe20000000004 */
[----:B------:R-:W2:Y:S01]  /*1130*/  MUFU.EX2 R15, R15 ;  /* 0x0000000f000f7308 */ /* 0x000ea20000000800 */
[----:B0-----:R-:W-:-:S05]  /*1140*/  FMNMX R4, R11, R16, !PT ;  /* 0x000000100b047209 */ /* 0x001fca0007800000 */
[--C-:B------:R-:W-:Y:S01]  /*1150*/  FADD R17, R16, -R4.reuse ;  /* 0x8000000410117221 */ /* 0x100fe20000000000 */
[----:B------:R-:W0:Y:S01]  /*1160*/  SHFL.DOWN PT, R9, R4, 0x4, 0x1f ;  /* 0x08801f0004097f89 */ /* 0x000e2200000e0000 */
[----:B------:R-:W3:Y:S01]  /*1170*/  MUFU.EX2 R13, R13 ;  /* 0x0000000d000d7308 */ /* 0x000ee20000000800 */
[----:B------:R-:W-:Y:S01]  /*1180*/  FADD R11, R11, -R4 ;  /* 0x800000040b0b7221 */ /* 0x000fe20000000000 */
[----:B------:R-:W-:-:S03]  /*1190*/  FFMA.SAT R8, R17, R6, 0.5 ;  /* 0x3f00000011087423 */ /* 0x000fc60000002006 */
[----:B------:R-:W-:Y:S01]  /*11a0*/  FFMA.SAT R16, R11, R6, 0.5 ;  /* 0x3f0000000b107423 */ /* 0x000fe20000002006 */
[----:B------:R-:W-:Y:S01]  /*11b0*/  FFMA.RM R8, R8, R5, 12582913 ;  /* 0x4b40000108087423 */ /* 0x000fe20000004005 */
[----:B--2---:R-:W-:-:S03]  /*11c0*/  FMUL R15, R14, R15 ;  /* 0x0000000f0e0f7220 */ /* 0x004fc60000400000 */
[----:B------:R-:W-:Y:S01]  /*11d0*/  FADD R18, R8, -12583039 ;  /* 0xcb40007f08127421 */ /* 0x000fe20000000000 */
[----:B-1----:R-:W-:-:S03]  /*11e0*/  FMUL R15, R12, R15 ;  /* 0x0000000f0c0f7220 */ /* 0x002fc60000400000 */
[C---:B------:R-:W-:Y:S01]  /*11f0*/  FFMA R18, R17.reuse, 1.4426950216293334961, -R18 ;  /* 0x3fb8aa3b11127823 */ /* 0x040fe20000000812 */
[----:B---3--:R-:W-:Y:S01]  /*1200*/  FMUL R14, R10, R13 ;  /* 0x0000000d0a0e7220 */ /* 0x008fe20000400000 */
[----:B------:R-:W-:Y:S02]  /*1210*/  FFMA.RM R10, R16, R5, 12582913 ;  /* 0x4b400001100a7423 */ /* 0x000fe40000004005 */
[----:B------:R-:W-:Y:S01]  /*1220*/  FFMA R18, R17, 1.925963033500011079e-08, R18 ;  /* 0x32a5706011127823 */ /* 0x000fe20000000012 */
[----:B------:R-:W-:Y:S01]  /*1230*/  FFMA R7, R14, R7, R15 ;  /* 0x000000070e077223 */ /* 0x000fe2000000000f */
[C---:B------:R-:W-:Y:S01]  /*1240*/  FADD R12, R10.reuse, -12583039 ;  /* 0xcb40007f0a0c7421 */ /* 0x040fe20000000000 */
[----:B------:R-:W-:-:S03]  /*1250*/  SHF.L.U32 R13, R10, 0x17, RZ ;  /* 0x000000170a0d7819 */ /* 0x000fc600000006ff */
[----:B------:R-:W1:Y:S01]  /*1260*/  MUFU.EX2 R18, R18 ;  /* 0x0000001200127308 */ /* 0x000e620000000800 */
[C---:B------:R-:W-:Y:S01]  /*1270*/  FFMA R14, R11.reuse, 1.4426950216293334961, -R12 ;  /* 0x3fb8aa3b0b0e7823 */ /* 0x040fe2000000080c */
[----:B------:R-:W-:Y:S01]  /*1280*/  SHF.L.U32 R15, R8, 0x17, RZ ;  /* 0x00000017080f7819 */ /* 0x000fe200000006ff */
[----:B------:R-:W2:Y:S02]  /*1290*/  SHFL.DOWN PT, R12, R7, 0x8, 0x1f ;  /* 0x09001f00070c7f89 */ /* 0x000ea400000e0000 */
[----:B------:R-:W-:Y:S01]  /*12a0*/  FFMA R14, R11, 1.925963033500011079e-08, R14 ;  /* 0x32a570600b0e7823 */ /* 0x000fe2000000000e */
[----:B0-----:R-:W-:-:S05]  /*12b0*/  FMNMX R11, R4, R9, !PT ;  /* 0x00000009040b7209 */ /* 0x001fca0007800000 */
[----:B------:R-:W0:Y:S01]  /*12c0*/  MUFU.EX2 R14, R14 ;  /* 0x0000000e000e7308 */ /* 0x000e220000000800 */
[--C-:B------:R-:W-:Y:S01]  /*12d0*/  FADD R17, R4, -R11.reuse ;  /* 0x8000000b04117221 */ /* 0x100fe20000000000 */
[----:B------:R-:W-:Y:S01]  /*12e0*/  FADD R9, R9, -R11 ;  /* 0x8000000b09097221 */ /* 0x000fe20000000000 */
[----:B------:R-:W3:Y:S02]  /*12f0*/  SHFL.DOWN PT, R4, R11, 0x2, 0x1f ;  /* 0x08401f000b047f89 */ /* 0x000ee400000e0000 */
[-C--:B------:R-:W-:Y:S01]  /*1300*/  FFMA.SAT R16, R17, R6.reuse, 0.5 ;  /* 0x3f00000011107423 */ /* 0x080fe20000002006 */
[----:B------:R-:W-:Y:S01]  /*1310*/  FFMA.SAT R10, R9, R6, 0.5 ;  /* 0x3f000000090a7423 */ /* 0x000fe20000002006 */
[----:B-1----:R-:W-:Y:S02]  /*1320*/  FMUL R15, R15, R18 ;  /* 0x000000120f0f7220 */ /* 0x002fe40000400000 */
[-C--:B------:R-:W-:Y:S01]  /*1330*/  FFMA.RM R8, R16, R5.reuse, 12582913 ;  /* 0x4b40000110087423 */ /* 0x080fe20000004005 */
[----:B------:R-:W-:-:S03]  /*1340*/  FFMA.RM R10, R10, R5, 12582913 ;  /* 0x4b4000010a0a7423 */ /* 0x000fc60000004005 */
[----:B------:R-:W-:Y:S01]  /*1350*/  FADD R16, R8, -12583039 ;  /* 0xcb40007f08107421 */ /* 0x000fe20000000000 */
[----:B------:R-:W-:Y:S01]  /*1360*/  FADD R18, R10, -12583039 ;  /* 0xcb40007f0a127421 */ /* 0x000fe20000000000 */
[----:B------:R-:W-:Y:S01]  /*1370*/  SHF.L.U32 R8, R8, 0x17, RZ ;  /* 0x0000001708087819 */ /* 0x000fe200000006ff */
[----:B--2---:R-:W-:Y:S01]  /*1380*/  FMUL R12, R12, R15 ;  /* 0x0000000f0c0c7220 */ /* 0x004fe20000400000 */
[----:B0-----:R-:W-:Y:S01]  /*1390*/  FMUL R14, R13, R14 ;  /* 0x0000000e0d0e7220 */ /* 0x001fe20000400000 */
[----:B------:R-:W-:Y:S01]  /*13a0*/  FFMA R16, R17, 1.4426950216293334961, -R16 ;  /* 0x3fb8aa3b11107823 */ /* 0x000fe20000000810 */
[----:B------:R-:W-:Y:S01]  /*13b0*/  FFMA R18, R9, 1.4426950216293334961, -R18 ;  /* 0x3fb8aa3b09127823 */ /* 0x000fe20000000812 */
[----:B------:R-:W-:Y:S01]  /*13c0*/  SHF.L.U32 R10, R10, 0x17, RZ ;  /* 0x000000170a0a7819 */ /* 0x000fe200000006ff */
[----:B------:R-:W-:Y:S01]  /*13d0*/  FFMA R12, R7, R14, R12 ;  /* 0x0000000e070c7223 */ /* 0x000fe2000000000c */
[----:B------:R-:W-:Y:S01]  /*13e0*/  FFMA R16, R17, 1.925963033500011079e-08, R16 ;  /* 0x32a5706011107823 */ /* 0x000fe20000000010 */
[----:B------:R-:W-:-:S03]  /*13f0*/  FFMA R18, R9, 1.925963033500011079e-08, R18 ;  /* 0x32a5706009127823 */ /* 0x000fc60000000012 */
[----:B------:R-:W0:Y:S01]  /*1400*/  SHFL.DOWN PT, R9, R12, 0x4, 0x1f ;  /* 0x08801f000c097f89 */ /* 0x000e2200000e0000 */
[----:B------:R-:W1:Y:S01]  /*1410*/  MUFU.EX2 R13, R16 ;  /* 0x00000010000d7308 */ /* 0x000e620000000800 */
[----:B---3--:R-:W-:-:S05]  /*1420*/  FMNMX R7, R11, R4, !PT ;  /* 0x000000040b077209 */ /* 0x008fca0007800000 */
[--C-:B------:R-:W-:Y:S01]  /*1430*/  FADD R17, R4, -R7.reuse ;  /* 0x8000000704117221 */ /* 0x100fe20000000000 */
[----:B------:R-:W-:Y:S01]  /*1440*/  FADD R11, R11, -R7 ;  /* 0x800000070b0b7221 */ /* 0x000fe20000000000 */
[----:B------:R-:W2:Y:S02]  /*1450*/  MUFU.EX2 R15, R18 ;  /* 0x00000012000f7308 */ /* 0x000ea40000000800 */
[----:B------:R-:W-:-:S04]  /*1460*/  FFMA.SAT R4, R17, R6, 0.5 ;  /* 0x3f00000011047423 */ /* 0x000fc80000002006 */
[----:B------:R-:W-:Y:S01]  /*1470*/  FFMA.RM R4, R4, R5, 12582913 ;  /* 0x4b40000104047423 */ /* 0x000fe20000004005 */
[----:B-1----:R-:W-:-:S03]  /*1480*/  FMUL R13, R8, R13 ;  /* 0x0000000d080d7220 */ /* 0x002fc60000400000 */
[C---:B------:R-:W-:Y:S01]  /*1490*/  FADD R14, R4.reuse, -12583039 ;  /* 0xcb40007f040e7421 */ /* 0x040fe20000000000 */
[----:B------:R-:W-:Y:S01]  /*14a0*/  FFMA.SAT R8, R11, R6, 0.5 ;  /* 0x3f0000000b087423 */ /* 0x000fe20000002006 */
[----:B------:R-:W-:Y:S02]  /*14b0*/  SHF.L.U32 R4, R4, 0x17, RZ ;  /* 0x0000001704047819 */ /* 0x000fe400000006ff */
[C---:B------:R-:W-:Y:S01]  /*14c0*/  FFMA R16, R17.reuse, 1.4426950216293334961, -R14 ;  /* 0x3fb8aa3b11107823 */ /* 0x040fe2000000080e */
[----:B------:R-:W-:Y:S01]  /*14d0*/  FFMA.RM R14, R8, R5, 12582913 ;  /* 0x4b400001080e7423 */ /* 0x000fe20000004005 */
[----:B--2---:R-:W-:Y:S02]  /*14e0*/  FMUL R10, R10, R15 ;  /* 0x0000000f0a0a7220 */ /* 0x004fe40000400000 */
[----:B------:R-:W-:Y:S01]  /*14f0*/  FFMA R16, R17, 1.925963033500011079e-08, R16 ;  /* 0x32a5706011107823 */ /* 0x000fe20000000010 */
[----:B------:R-:W1:Y:S01]  /*1500*/  SHFL.DOWN PT, R15, R7, 0x1, 0x1f ;  /* 0x08201f00070f7f89 */ /* 0x000e6200000e0000 */
[C---:B------:R-:W-:Y:S01]  /*1510*/  FADD R8, R14.reuse, -12583039 ;  /* 0xcb40007f0e087421 */ /* 0x040fe20000000000 */
[----:B0-----:R-:W-:Y:S01]  /*1520*/  FMUL R9, R9, R10 ;  /* 0x0000000a09097220 */ /* 0x001fe20000400000 */
[----:B------:R-:W-:-:S02]  /*1530*/  SHF.L.U32 R14, R14, 0x17, RZ ;  /* 0x000000170e0e7819 */ /* 0x000fc400000006ff */
[C---:B------:R-:W-:Y:S01]  /*1540*/  FFMA R10, R11.reuse, 1.4426950216293334961, -R8 ;  /* 0x3fb8aa3b0b0a7823 */ /* 0x040fe20000000808 */
[----:B------:R-:W-:Y:S02]  /*1550*/  FFMA R9, R12, R13, R9 ;  /* 0x0000000d0c097223 */ /* 0x000fe40000000009 */
[----:B------:R-:W0:Y:S01]  /*1560*/  MUFU.EX2 R13, R16 ;  /* 0x00000010000d7308 */ /* 0x000e220000000800 */
[----:B------:R-:W-:Y:S02]  /*1570*/  FFMA R10, R11, 1.925963033500011079e-08, R10 ;  /* 0x32a570600b0a7823 */ /* 0x000fe4000000000a */
[----:B------:R-:W2:Y:S05]  /*1580*/  SHFL.DOWN PT, R8, R9, 0x2, 0x1f ;  /* 0x08401f0009087f89 */ /* 0x000eaa00000e0000 */
[----:B------:R-:W3:Y:S01]  /*1590*/  MUFU.EX2 R11, R10 ;  /* 0x0000000a000b7308 */ /* 0x000ee20000000800 */
[----:B-1----:R-:W-:Y:S01]  /*15a0*/  FMNMX R12, R7, R15, !PT ;  /* 0x0000000f070c7209 */ /* 0x002fe20007800000 */
[----:B0-----:R-:W-:-:S04]  /*15b0*/  FMUL R13, R4, R13 ;  /* 0x0000000d040d7220 */ /* 0x001fc80000400000 */
[--C-:B------:R-:W-:Y:S01]  /*15c0*/  FADD R15, R15, -R12.reuse ;  /* 0x8000000c0f0f7221 */ /* 0x100fe20000000000 */
[----:B------:R-:W-:-:S03]  /*15d0*/  FADD R7, R7, -R12 ;  /* 0x8000000c07077221 */ /* 0x000fc60000000000 */
[-C--:B------:R-:W-:Y:S01]  /*15e0*/  FFMA.SAT R18, R15, R6.reuse, 0.5 ;  /* 0x3f0000000f127423 */ /* 0x080fe20000002006 */
[----:B---3--:R-:W-:Y:S01]  /*15f0*/  FMUL R14, R14, R11 ;  /* 0x0000000b0e0e7220 */ /* 0x008fe20000400000 */
[----:B--2---:R-:W-:Y:S01]  /*1600*/  FMUL R8, R8, R13 ;  /* 0x0000000d08087220 */ /* 0x004fe20000400000 */
[----:B------:R-:W-:Y:S01]  /*1610*/  FFMA.SAT R4, R7, R6, 0.5 ;  /* 0x3f00000007047423 */ /* 0x000fe20000002006 */
[-C--:B------:R-:W-:Y:S02]  /*1620*/  FFMA.RM R18, R18, R5.reuse, 12582913 ;  /* 0x4b40000112127423 */ /* 0x080fe40000004005 */
[----:B------:R-:W-:Y:S01]  /*1630*/  FFMA R8, R9, R14, R8 ;  /* 0x0000000e09087223 */ /* 0x000fe20000000008 */
[----:B------:R-:W-:Y:S01]  /*1640*/  FFMA.RM R4, R4, R5, 12582913 ;  /* 0x4b40000104047423 */ /* 0x000fe20000004005 */
[----:B------:R-:W-:-:S03]  /*1650*/  FADD R0, R18, -12583039 ;  /* 0xcb40007f12007421 */ /* 0x000fc60000000000 */
[----:B------:R-:W-:Y:S01]  /*1660*/  FADD R10, R4, -12583039 ;  /* 0xcb40007f040a7421 */ /* 0x000fe20000000000 */
[----:B------:R-:W-:Y:S02]  /*1670*/  FFMA R14, R15, 1.4426950216293334961, -R0 ;  /* 0x3fb8aa3b0f0e7823 */ /* 0x000fe40000000800 */
[----:B------:R0:W1:Y:S01]  /*1680*/  SHFL.DOWN PT, R0, R8, 0x1, 0x1f ;  /* 0x08201f0008007f89 */ /* 0x00006200000e0000 */
[----:B------:R-:W-:Y:S05]  /*1690*/  @P0 EXIT ;  /* 0x000000000000094d */ /* 0x000fea0003800000 */
[----:B------:R-:W2:Y:S01]  /*16a0*/  LDC R11, c[0x0][0x370] ;  /* 0x0000dc00ff0b7b82 */ /* 0x000ea20000000800 */
[----:B------:R-:W-:Y:S01]  /*16b0*/  FFMA R14, R15, 1.925963033500011079e-08, R14 ;  /* 0x32a570600f0e7823 */ /* 0x000fe2000000000e */
[C---:B------:R-:W-:Y:S01]  /*16c0*/  FFMA R10, R7.reuse, 1.4426950216293334961, -R10 ;  /* 0x3fb8aa3b070a7823 */ /* 0x040fe2000000080a */
[----:B------:R-:W-:Y:S02]  /*16d0*/  SHF.L.U32 R18, R18, 0x17, RZ ;  /* 0x0000001712127819 */ /* 0x000fe400000006ff */
[----:B------:R-:W3:Y:S01]  /*16e0*/  MUFU.EX2 R9, R14 ;  /* 0x0000000e00097308 */ /* 0x000ee20000000800 */
[----:B------:R-:W-:Y:S01]  /*16f0*/  FFMA R10, R7, 1.925963033500011079e-08, R10 ;  /* 0x32a57060070a7823 */ /* 0x000fe2000000000a */
[----:B------:R-:W-:-:S06]  /*1700*/  SHF.L.U32 R4, R4, 0x17, RZ ;  /* 0x0000001704047819 */ /* 0x000fcc00000006ff */
[----:B------:R-:W4:Y:S01]  /*1710*/  MUFU.EX2 R7, R10 ;  /* 0x0000000a00077308 */ /* 0x000f220000000800 */
[----:B---3--:R-:W-:Y:S01]  /*1720*/  FMUL R9, R18, R9 ;  /* 0x0000000912097220 */ /* 0x008fe20000400000 */
[----:B--2---:R-:W-:-:S03]  /*1730*/  ISETP.NE.AND P0, PT, R11, 0x1, PT ;  /* 0x000000010b00780c */ /* 0x004fc60003f05270 */
[----:B-1----:R-:W-:Y:S01]  /*1740*/  FMUL R9, R0, R9 ;  /* 0x0000000900097220 */ /* 0x002fe20000400000 */
[----:B----4-:R-:W-:-:S04]  /*1750*/  FMUL R7, R4, R7 ;  /* 0x0000000704077220 */ /* 0x010fc80000400000 */
[----:B------:R-:W-:-:S05]  /*1760*/  FFMA R13, R8, R7, R9 ;  /* 0x00000007080d7223 */ /* 0x000fca0000000009 */
[----:B------:R1:W-:Y:S01]  /*1770*/  @!P0 STG.E.64 desc[UR6][R2.64], R12 ;  /* 0x0000000c02008986 */ /* 0x0003e2000c101b06 */
[----:B------:R-:W-:Y:S05]  /*1780*/  @!P0 EXIT ;  /* 0x000000000000894d */ /* 0x000fea0003800000 */
[----:B------:R2:W5:Y:S02]  /*1790*/  LDG.E.64 R14, desc[UR6][R2.64] ;  /* 0x00000006020e7981 */ /* 0x000564000c1e1b00 */
.L_x_20:
[----:B-----5:R-:W-:Y:S01]  /*17a0*/  FMNMX R10, R12, R14, !PT ;  /* 0x0000000e0c0a7209 */ /* 0x020fe20007800000 */
[----:B------:R-:W-:Y:S05]  /*17b0*/  YIELD ;  /* 0x0000000000007946 */ /* 0x000fea0003800000 */
[----:B------:R-:W-:Y:S01]  /*17c0*/  FADD R9, -R10, R14 ;  /* 0x0000000e0a097221 */ /* 0x000fe20000000100 */
[----:B------:R-:W-:-:S03]  /*17d0*/  FADD R7, R12, -R10 ;  /* 0x8000000a0c077221 */ /* 0x000fc60000000000 */
[----:B------:R-:W-:-:S04]  /*17e0*/  FFMA.SAT R0, R9, R6, 0.5 ;  /* 0x3f00000009007423 */ /* 0x000fc80000002006 */
[----:B0-----:R-:W-:Y:S01]  /*17f0*/  FFMA.RM R8, R0, R5, 12582913 ;  /* 0x4b40000100087423 */ /* 0x001fe20000004005 */
        /* <DEDUP_REMOVED lines=8> */
[----:B------:R-:W-:-:S03]  /*1880*/  FFMA R4, R7, 1.4426950216293334961, -R4 ;  /* 0x3fb8aa3b07047823 */ /* 0x000fc60000000804 */
[----:B------:R-:W0:Y:S01]  /*1890*/  MUFU.EX2 R9, R16 ;  /* 0x0000001000097308 */ /* 0x000e220000000800 */
[----:B------:R-:W-:-:S07]  /*18a0*/  FFMA R4, R7, 1.925963033500011079e-08, R4 ;  /* 0x32a5706007047823 */ /* 0x000fce0000000004 */
[----:B------:R-:W3:Y:S01]  /*18b0*/  MUFU.EX2 R7, R4 ;  /* 0x0000000400077308 */ /* 0x000ee20000000800 */
[----:B0-----:R-:W-:-:S04]  /*18c0*/  FMUL R9, R8, R9 ;  /* 0x0000000908097220 */ /* 0x001fc80000400000 */
[-C--:B------:R-:W-:Y:S01]  /*18d0*/  FMUL R8, R9, R15.reuse ;  /* 0x0000000f09087220 */ /* 0x080fe20000400000 */
[----:B------:R-:W-:Y:S01]  /*18e0*/  MOV R9, R15 ;  /* 0x0000000f00097202 */ /* 0x000fe20000000f00 */
[----:B---3--:R-:W-:-:S04]  /*18f0*/  FMUL R0, R0, R7 ;  /* 0x0000000700007220 */ /* 0x008fc80000400000 */
[----:B------:R-:W-:Y:S01]  /*1900*/  FFMA R11, R13, R0, R8 ;  /* 0x000000000d0b7223 */ /* 0x000fe20000000008 */
[----:B------:R-:W-:-:S06]  /*1910*/  MOV R8, R14 ;  /* 0x0000000e00087202 */ /* 0x000fcc0000000f00 */
[----:B------:R-:W3:Y:S02]  /*1920*/  ATOMG.E.CAS.64.STRONG.GPU PT, R8, [R2], R8, R10 ;  /* 0x00000008020873a9 */ /* 0x000ee400001ee50a */
[-C--:B---3--:R-:W-:Y:S02]  /*1930*/  ISETP.NE.U32.AND P0, PT, R14, R8.reuse, PT ;  /* 0x000000080e00720c */ /* 0x088fe40003f05070 */
[----:B------:R-:W-:Y:S02]  /*1940*/  MOV R14, R8 ;  /* 0x00000008000e7202 */ /* 0x000fe40000000f00 */
[-C--:B------:R-:W-:Y:S02]  /*1950*/  ISETP.NE.AND.EX P0, PT, R15, R9.reuse, PT, P0 ;  /* 0x000000090f00720c */ /* 0x080fe40003f05300 */
[----:B------:R-:W-:-:S11]  /*1960*/  MOV R15, R9 ;  /* 0x00000009000f7202 */ /* 0x000fd60000000f00 */
[----:B------:R-:W-:Y:S05]  /*1970*/  @P0 BRA `(.L_x_20) ;  /* 0xfffffffc00880947 */ /* 0x000fea000383ffff */
[----:B------:R-:W-:Y:S05]  /*1980*/  EXIT ;  /* 0x000000000000794d */ /* 0x000fea0003800000 */
.L_x_21:
        /* <DEDUP_REMOVED lines=15> */
.L_x_135:


//--------------------- .text._Z21softmax_online_kernelPKfPfii --------------------------
	.section	.text._Z21softmax_online_kernelPKfPfii,"ax",@progbits
	.align	128
        .global         _Z21softmax_online_kernelPKfPfii
        .type           _Z21softmax_online_kernelPKfPfii,@function
        .size           _Z21softmax_online_kernelPKfPfii,(.L_x_131 - _Z21softmax_online_kernelPKfPfii)
        .other          _Z21softmax_online_kernelPKfPfii,@"STO_CUDA_ENTRY STV_DEFAULT"
_Z21softmax_online_kernelPKfPfii:
.text._Z21softmax_online_kernelPKfPfii:
[----:B------:R-:W-:Y:S01]  /*0000*/  LDC R1, c[0x0][0x37c] ;  /* 0x0000df00ff017b82 */ /* 0x000fe20000000800 */
[----:B------:R-:W0:Y:S07]  /*0010*/  S2R R11, SR_TID.X ;  /* 0x00000000000b7919 */ /* 0x000e2e0000002100 */
[----:B------:R-:W0:Y:S01]  /*0020*/  LDC R0, c[0x0][0x394] ;  /* 0x0000e500ff007b82 */ /* 0x000e220000000800 */
[----:B------:R-:W1:Y:S01]  /*0030*/  LDCU.64 UR6, c[0x0][0x358] ;  /* 0x00006b00ff0677ac */ /* 0x000e620008000a00 */
[----:B------:R-:W-:Y:S01]  /*0040*/  BSSY.RECONVERGENT B0, `(.L_x_22) ;  /* 0x00000b9000007945 */ /* 0x000fe20003800200 */
[----:B------:R-:W-:Y:S01]  /*0050*/  HFMA2 R7, -RZ, RZ, 1.875, 0 ;  /* 0x3f800000ff077431 */ /* 0x000fe200000001ff */
[----:B------:R-:W-:-:S04]  /*0060*/  MOV R4, 0xff7fffff ;  /* 0xff7fffff00047802 */ /* 0x000fc80000000f00 */
[----:B------:R-:W2:Y:S08]  /*0070*/  S2UR UR4, SR_CTAID.X ;  /* 0x00000000000479c3 */ /* 0x000eb00000002500 */
[----:B------:R-:W3:Y:S08]  /*0080*/  LDC.64 R2, c[0x0][0x380] ;  /* 0x0000e000ff027b82 */ /* 0x000ef00000000a00 */
[----:B------:R-:W4:Y:S01]  /*0090*/  LDC R10, c[0x0][0x360] ;  /* 0x0000d800ff0a7b82 */ /* 0x000f220000000800 */
[----:B0-----:R-:W-:Y:S01]  /*00a0*/  ISETP.GE.AND P0, PT, R11, R0, PT ;  /* 0x000000000b00720c */ /* 0x001fe20003f06270 */
[----:B--2---:R-:W-:-:S05]  /*00b0*/  IMAD R9, R0, UR4, RZ ;  /* 0x0000000400097c24 */ /* 0x004fca000f8e02ff */
[----:B------:R-:W-:Y:S01]  /*00c0*/  SHF.R.S32.HI R8, RZ, 0x1f, R9 ;  /* 0x0000001fff087819 */ /* 0x000fe20000011409 */
[----:B---3--:R-:W-:-:S06]  /*00d0*/  IMAD.WIDE R2, R9, 0x4, R2 ;  /* 0x0000000409027825 */ /* 0x008fcc00078e0202 */
[----:B-1----:R-:W-:Y:S05]  /*00e0*/  @P0 BRA `(.L_x_23) ;  /* 0x0000000800b80947 */ /* 0x002fea0003800000 */
[----:B----4-:R-:W0:Y:S01]  /*00f0*/  I2F.U32.RP R13, R10 ;  /* 0x0000000a000d7306 */ /* 0x010e220000209000 */
[----:B------:R-:W-:Y:S01]  /*0100*/  IADD3 R7, PT, PT, R11, R10, RZ ;  /* 0x0000000a0b077210 */ /* 0x000fe20007ffe0ff */
[----:B------:R-:W-:Y:S01]  /*0110*/  BSSY.RECONVERGENT B1, `(.L_x_24) ;  /* 0x0000049000017945 */ /* 0x000fe20003800200 */
[----:B------:R-:W-:Y:S02]  /*0120*/  ISETP.NE.U32.AND P2, PT, R10, RZ, PT ;  /* 0x000000ff0a00720c */ /* 0x000fe40003f45070 */
[CC--:B------:R-:W-:Y:S02]  /*0130*/  ISETP.GE.U32.AND P0, PT, R7.reuse, R0.reuse, PT ;  /* 0x000000000700720c */ /* 0x0c0fe40003f06070 */
[----:B------:R-:W-:Y:S02]  /*0140*/  VIMNMX.U32 R6, PT, PT, R7, R0, !PT ;  /* 0x0000000007067248 */ /* 0x000fe40007fe0000 */
[----:B------:R-:W-:-:S04]  /*0150*/  SEL R12, RZ, 0x1, P0 ;  /* 0x00000001ff0c7807 */ /* 0x000fc80000000000 */
[----:B------:R-:W-:Y:S01]  /*0160*/  IADD3 R7, PT, PT, R6, -R7, -R12 ;  /* 0x8000000706077210 */ /* 0x000fe20007ffe80c */
[----:B0-----:R-:W0:Y:S02]  /*0170*/  MUFU.RCP R13, R13 ;  /* 0x0000000d000d7308 */ /* 0x001e240000001000 */
[----:B0-----:R-:W-:Y:S02]  /*0180*/  IADD3 R4, PT, PT, R13, 0xffffffe, RZ ;  /* 0x0ffffffe0d047810 */ /* 0x001fe40007ffe0ff */
[----:B------:R-:W-:-:S04]  /*0190*/  MOV R13, R11 ;  /* 0x0000000b000d7202 */ /* 0x000fc80000000f00 */
[----:B------:R0:W1:Y:S02]  /*01a0*/  F2I.FTZ.U32.TRUNC.NTZ R5, R4 ;  /* 0x0000000400057305 */ /* 0x000064000021f000 */
[----:B0-----:R-:W-:Y:S02]  /*01b0*/  MOV R4, RZ ;  /* 0x000000ff00047202 */ /* 0x001fe40000000f00 */
[----:B-1----:R-:W-:-:S05]  /*01c0*/  IADD3 R15, PT, PT, RZ, -R5, RZ ;  /* 0x80000005ff0f7210 */ /* 0x002fca0007ffe0ff */
[----:B------:R-:W-:-:S04]  /*01d0*/  IMAD R15, R15, R10, RZ ;  /* 0x0000000a0f0f7224 */ /* 0x000fc800078e02ff */
[----:B------:R-:W-:-:S06]  /*01e0*/  IMAD.HI.U32 R14, R5, R15, R4 ;  /* 0x0000000f050e7227 */ /* 0x000fcc00078e0004 */
[----:B------:R-:W-:-:S05]  /*01f0*/  IMAD.HI.U32 R5, R14, R7, RZ ;  /* 0x000000070e057227 */ /* 0x000fca00078e00ff */
[----:B------:R-:W-:-:S05]  /*0200*/  IADD3 R4, PT, PT, -R5, RZ, RZ ;  /* 0x000000ff05047210 */ /* 0x000fca0007ffe1ff */
[----:B------:R-:W-:-:S05]  /*0210*/  IMAD R7, R10, R4, R7 ;  /* 0x000000040a077224 */ /* 0x000fca00078e0207 */
[----:B------:R-:W-:-:S13]  /*0220*/  ISETP.GE.U32.AND P0, PT, R7, R10, PT ;  /* 0x0000000a0700720c */ /* 0x000fda0003f06070 */
[-C--:B------:R-:W-:Y:S02]  /*0230*/  @P0 IADD3 R7, PT, PT, R7, -R10.reuse, RZ ;  /* 0x8000000a07070210 */ /* 0x080fe40007ffe0ff */
[----:B------:R-:W-:Y:S02]  /*0240*/  @P0 IADD3 R5, PT, PT, R5, 0x1, RZ ;  /* 0x0000000105050810 */ /* 0x000fe40007ffe0ff */
[----:B------:R-:W-:Y:S02]  /*0250*/  ISETP.GE.U32.AND P1, PT, R7, R10, PT ;  /* 0x0000000a0700720c */ /* 0x000fe40003f26070 */
[----:B------:R-:W-:-:S11]  /*0260*/  MOV R7, 0x3f800000 ;  /* 0x3f80000000077802 */ /* 0x000fd60000000f00 */
[----:B------:R-:W-:Y:S02]  /*0270*/  @P1 IADD3 R5, PT, PT, R5, 0x1, RZ ;  /* 0x0000000105051810 */ /* 0x000fe40007ffe0ff */
[----:B------:R-:W-:-:S04]  /*0280*/  @!P2 LOP3.LUT R5, RZ, R10, RZ, 0x33, !PT ;  /* 0x0000000aff05a212 */ /* 0x000fc800078e33ff */
[----:B------:R-:W-:-:S04]  /*0290*/  IADD3 R6, PT, PT, R12, R5, RZ ;  /* 0x000000050c067210 */ /* 0x000fc80007ffe0ff */
[----:B------:R-:W-:-:S04]  /*02a0*/  LOP3.LUT R4, R6, 0x3, RZ, 0xc0, !PT ;  /* 0x0000000306047812 */ /* 0x000fc800078ec0ff */
[----:B------:R-:W-:Y:S02]  /*02b0*/  ISETP.NE.AND P0, PT, R4, 0x3, PT ;  /* 0x000000030400780c */ /* 0x000fe40003f05270 */
[----:B------:R-:W-:-:S11]  /*02c0*/  MOV R4, 0xff7fffff ;  /* 0xff7fffff00047802 */ /* 0x000fd60000000f00 */
[----:B------:R-:W-:Y:S05]  /*02d0*/  @!P0 BRA `(.L_x_25) ;  /* 0x0000000000b08947 */ /* 0x000fea0003800000 */
[----:B------:R-:W0:Y:S01]  /*02e0*/  LDCU.64 UR4, c[0x0][0x380] ;  /* 0x00007000ff0477ac */ /* 0x000e220008000a00 */
[C---:B------:R-:W-:Y:S01]  /*02f0*/  SHF.L.U64.HI R5, R9.reuse, 0x2, R8 ;  /* 0x0000000209057819 */ /* 0x040fe20000010208 */
[----:B------:R-:W-:Y:S01]  /*0300*/  BSSY.RECONVERGENT B2, `(.L_x_26) ;  /* 0x0000028000027945 */ /* 0x000fe20003800200 */
[----:B------:R-:W-:Y:S02]  /*0310*/  SHF.L.U32 R4, R9, 0x2, RZ ;  /* 0x0000000209047819 */ /* 0x000fe400000006ff */
[----:B------:R-:W-:Y:S02]  /*0320*/  IADD3 R7, PT, PT, R6, 0x1, RZ ;  /* 0x0000000106077810 */ /* 0x000fe40007ffe0ff */
[----:B------:R-:W-:Y:S01]  /*0330*/  MOV R15, 0xff7fffff ;  /* 0xff7fffff000f7802 */ /* 0x000fe20000000f00 */
[----:B------:R-:W-:Y:S01]  /*0340*/  IMAD.WIDE.U32 R4, R11, 0x4, R4 ;  /* 0x000000040b047825 */ /* 0x000fe200078e0004 */
[----:B------:R-:W-:-:S03]  /*0350*/  LOP3.LUT R14, R7, 0x3, RZ, 0xc0, !PT ;  /* 0x00000003070e7812 */ /* 0x000fc600078ec0ff */
[----:B------:R-:W-:Y:S01]  /*0360*/  HFMA2 R7, -RZ, RZ, 1.875, 0 ;  /* 0x3f800000ff077431 */ /* 0x000fe200000001ff */
[----:B------:R-:W-:Y:S02]  /*0370*/  MOV R13, R11 ;  /* 0x0000000b000d7202 */ /* 0x000fe40000000f00 */
[----:B------:R-:W-:Y:S02]  /*0380*/  IADD3 R14, PT, PT, -R14, RZ, RZ ;  /* 0x000000ff0e0e7210 */ /* 0x000fe40007ffe1ff */
[----:B0-----:R-:W-:-:S04]  /*0390*/  IADD3 R4, P0, PT, R4, UR4, RZ ;  /* 0x0000000404047c10 */ /* 0x001fc8000ff1e0ff */
[----:B------:R-:W-:-:S09]  /*03a0*/  IADD3.X R5, PT, PT, R5, UR5, RZ, P0, !PT ;  /* 0x0000000505057c10 */ /* 0x000fd200087fe4ff */
.L_x_27:
[----:B------:R0:W2:Y:S01]  /*03b0*/  LDG.E R17, desc[UR6][R4.64] ;  /* 0x0000000604117981 */ /* 0x0000a2000c1e1900 */
[----:B------:R-:W-:Y:S02]  /*03c0*/  MOV R20, 0x3bbb989d ;  /* 0x3bbb989d00147802 */ /* 0x000fe40000000f00 */
[----:B------:R-:W-:Y:S02]  /*03d0*/  MOV R21, 0x437c0000 ;  /* 0x437c000000157802 */ /* 0x000fe40000000f00 */
[----:B------:R-:W-:Y:S02]  /*03e0*/  IADD3 R14, PT, PT, R14, 0x1, RZ ;  /* 0x000000010e0e7810 */ /* 0x000fe40007ffe0ff */
[----:B------:R-:W-:Y:S02]  /*03f0*/  IADD3 R13, PT, PT, R10, R13, RZ ;  /* 0x0000000d0a0d7210 */ /* 0x000fe40007ffe0ff */
        /* <DEDUP_REMOVED lines=13> */
[----:B------:R-:W-:-:S04]  /*04d0*/  FADD R18, R15, -12583039 ;  /* 0xcb40007f0f127421 */ /* 0x000fc80000000000 */
[C---:B------:R-:W-:Y:S01]  /*04e0*/  FFMA R18, R19.reuse, 1.4426950216293334961, -R18 ;  /* 0x3fb8aa3b13127823 */ /* 0x040fe20000000812 */
[----:B------:R-:W0:Y:S03]  /*04f0*/  MUFU.EX2 R17, R17 ;  /* 0x0000001100117308 */ /* 0x000e260000000800 */
[----:B------:R-:W-:-:S06]  /*0500*/  FFMA R18, R19, 1.925963033500011079e-08, R18 ;  /* 0x32a5706013127823 */ /* 0x000fcc0000000012 */
[----:B------:R-:W1:Y:S01]  /*0510*/  MUFU.EX2 R18, R18 ;  /* 0x0000001200127308 */ /* 0x000e620000000800 */
[----:B0-----:R-:W-:-:S04]  /*0520*/  FMUL R16, R16, R17 ;  /* 0x0000001110107220 */ /* 0x001fc80000400000 */
[----:B------:R-:W-:Y:S01]  /*0530*/  FMUL R7, R16, R7 ;  /* 0x0000000710077220 */ /* 0x000fe20000400000 */
[----:B------:R-:W-:Y:S02]  /*0540*/  SHF.L.U32 R16, R15, 0x17, RZ ;  /* 0x000000170f107819 */ /* 0x000fe400000006ff */
[----:B------:R-:W-:-:S03]  /*0550*/  MOV R15, R12 ;  /* 0x0000000c000f7202 */ /* 0x000fc60000000f00 */
[----:B-1----:R-:W-:Y:S01]  /*0560*/  FFMA R7, R16, R18, R7 ;  /* 0x0000001210077223 */ /* 0x002fe20000000007 */
[----:B------:R-:W-:Y:S06]  /*0570*/  @P0 BRA `(.L_x_27) ;  /* 0xfffffffc008c0947 */ /* 0x000fec000383ffff */
[----:B------:R-:W-:Y:S05]  /*0580*/  BSYNC.RECONVERGENT B2 ;  /* 0x0000000000027941 */ /* 0x000fea0003800200 */
.L_x_26:
[----:B------:R-:W-:-:S07]  /*0590*/  MOV R4, R12 ;  /* 0x0000000c00047202 */ /* 0x000fce0000000f00 */
.L_x_25:
[----:B------:R-:W-:Y:S05]  /*05a0*/  BSYNC.RECONVERGENT B1 ;  /* 0x0000000000017941 */ /* 0x000fea0003800200 */
.L_x_24:
[----:B------:R-:W-:-:S13]  /*05b0*/  ISETP.GE.U32.AND P0, PT, R6, 0x3, PT ;  /* 0x000000030600780c */ /* 0x000fda0003f06070 */
[----:B------:R-:W-:Y:S05]  /*05c0*/  @!P0 BRA `(.L_x_23) ;  /* 0x0000000400808947 */ /* 0x000fea0003800000 */
.L_x_28:
[----:B------:R-:W-:-:S06]  /*05d0*/  IMAD.WIDE.U32 R18, R13, 0x4, R2 ;  /* 0x000000040d127825 */ /* 0x000fcc00078e0002 */
[----:B------:R-:W2:Y:S01]  /*05e0*/  LDG.E R18, desc[UR6][R18.64] ;  /* 0x0000000612127981 */ /* 0x000ea2000c1e1900 */
[----:B------:R-:W-:-:S05]  /*05f0*/  IADD3 R5, PT, PT, R10, R13, RZ ;  /* 0x0000000d0a057210 */ /* 0x000fca0007ffe0ff */
[----:B------:R-:W-:-:S06]  /*0600*/  IMAD.WIDE.U32 R14, R5, 0x4, R2 ;  /* 0x00000004050e7825 */ /* 0x000fcc00078e0002 */
[----:B------:R0:W3:Y:S01]  /*0610*/  LDG.E R15, desc[UR6][R14.64] ;  /* 0x000000060e0f7981 */ /* 0x0000e2000c1e1900 */
[----:B------:R-:W-:-:S05]  /*0620*/  IADD3 R5, PT, PT, R5, R10, RZ ;  /* 0x0000000a05057210 */ /* 0x000fca0007ffe0ff */
[----:B------:R-:W-:-:S05]  /*0630*/  IMAD.WIDE.U32 R20, R5, 0x4, R2 ;  /* 0x0000000405147825 */ /* 0x000fca00078e0002 */
[----:B------:R1:W4:Y:S01]  /*0640*/  LDG.E R16, desc[UR6][R20.64] ;  /* 0x0000000614107981 */ /* 0x000322000c1e1900 */
[----:B------:R-:W-:-:S05]  /*0650*/  IADD3 R5, PT, PT, R5, R10, RZ ;  /* 0x0000000a05057210 */ /* 0x000fca0007ffe0ff */
[----:B------:R-:W-:-:S05]  /*0660*/  IMAD.WIDE.U32 R22, R5, 0x4, R2 ;  /* 0x0000000405167825 */ /* 0x000fca00078e0002 */
[----:B------:R5:W4:Y:S01]  /*0670*/  LDG.E R13, desc[UR6][R22.64] ;  /* 0x00000006160d7981 */ /* 0x000b22000c1e1900 */
[----:B------:R-:W-:Y:S01]  /*0680*/  HFMA2 R6, -RZ, RZ, 0.96630859375, -0.0022525787353515625 ;  /* 0x3bbb989dff067431 */ /* 0x000fe200000001ff */
[----:B------:R-:W-:Y:S02]  /*0690*/  MOV R12, 0x437c0000 ;  /* 0x437c0000000c7802 */ /* 0x000fe40000000f00 */
[----:B--2---:R-:W-:-:S05]  /*06a0*/  FMNMX R17, R18, R4, !PT ;  /* 0x0000000412117209 */ /* 0x004fca0007800000 */
[----:B------:R-:W-:-:S04]  /*06b0*/  FADD R19, -R17, R4 ;  /* 0x0000000411137221 */ /* 0x000fc80000000100 */
[----:B------:R-:W-:-:S04]  /*06c0*/  FFMA.SAT R25, R19, R6, 0.5 ;  /* 0x3f00000013197423 */ /* 0x000fc80000002006 */
[----:B0-----:R-:W-:Y:S01]  /*06d0*/  FFMA.RM R14, R25, R12, 12582913 ;  /* 0x4b400001190e7423 */ /* 0x001fe2000000400c */
[----:B------:R-:W-:-:S03]  /*06e0*/  FADD R25, R18, -R17 ;  /* 0x8000001112197221 */ /* 0x000fc60000000000 */
[C---:B------:R-:W-:Y:S01]  /*06f0*/  FADD R4, R14.reuse, -12583039 ;  /* 0xcb40007f0e047421 */ /* 0x040fe20000000000 */
[----:B-1----:R-:W-:Y:S01]  /*0700*/  FFMA.SAT R21, R25, R6, 0.5 ;  /* 0x3f00000019157423 */ /* 0x002fe20000002006 */
[----:B-----5:R-:W-:Y:S02]  /*0710*/  SHF.L.U32 R22, R14, 0x17, RZ ;  /* 0x000000170e167819 */ /* 0x020fe400000006ff */
[----:B------:R-:W-:Y:S01]  /*0720*/  FFMA R18, R19, 1.4426950216293334961, -R4 ;  /* 0x3fb8aa3b13127823 */ /* 0x000fe20000000804 */
[----:B------:R-:W-:-:S03]  /*0730*/  FFMA.RM R4, R21, R12, 12582913 ;  /* 0x4b40000115047423 */ /* 0x000fc6000000400c */
[----:B------:R-:W-:Y:S01]  /*0740*/  FFMA R19, R19, 1.925963033500011079e-08, R18 ;  /* 0x32a5706013137823 */ /* 0x000fe20000000012 */
[C---:B------:R-:W-:Y:S01]  /*0750*/  FADD R18, R4.reuse, -12583039 ;  /* 0xcb40007f04127421 */ /* 0x040fe20000000000 */
[----:B------:R-:W-:-:S03]  /*0760*/  SHF.L.U32 R4, R4, 0x17, RZ ;  /* 0x0000001704047819 */ /* 0x000fc600000006ff */
[----:B------:R-:W-:Y:S01]  /*0770*/  FFMA R20, R25, 1.4426950216293334961, -R18 ;  /* 0x3fb8aa3b19147823 */ /* 0x000fe20000000812 */
[----:B------:R-:W0:Y:S01]  /*0780*/  MUFU.EX2 R19, R19 ;  /* 0x0000001300137308 */ /* 0x000e220000000800 */
[----:B---3--:R-:W-:Y:S02]  /*0790*/  FMNMX R18, R17, R15, !PT ;  /* 0x0000000f11127209 */ /* 0x008fe40007800000 */
[----:B------:R-:W-:-:S03]  /*07a0*/  FFMA R20, R25, 1.925963033500011079e-08, R20 ;  /* 0x32a5706019147823 */ /* 0x000fc60000000014 */
[----:B------:R-:W-:-:S03]  /*07b0*/  FADD R21, R17, -R18 ;  /* 0x8000001211157221 */ /* 0x000fc60000000000 */
[----:B------:R-:W1:Y:S01]  /*07c0*/  MUFU.EX2 R20, R20 ;  /* 0x0000001400147308 */ /* 0x000e620000000800 */
[----:B------:R-:W-:-:S04]  /*07d0*/  FFMA.SAT R17, R21, R6, 0.5 ;  /* 0x3f00000015117423 */ /* 0x000fc80000002006 */
[----:B------:R-:W-:Y:S01]  /*07e0*/  FFMA.RM R14, R17, R12, 12582913 ;  /* 0x4b400001110e7423 */ /* 0x000fe2000000400c */
[----:B------:R-:W-:Y:S01]  /*07f0*/  FADD R17, R15, -R18 ;  /* 0x800000120f117221 */ /* 0x000fe20000000000 */
[----:B0-----:R-:W-:Y:S01]  /*0800*/  FMUL R22, R22, R19 ;  /* 0x0000001316167220 */ /* 0x001fe20000400000 */
[----:B----4-:R-:W-:Y:S01]  /*0810*/  FMNMX R19, R18, R16, !PT ;  /* 0x0000001012137209 */ /* 0x010fe20007800000 */
[----:B------:R-:W-:Y:S01]  /*0820*/  FADD R24, R14, -12583039 ;  /* 0xcb40007f0e187421 */ /* 0x000fe20000000000 */
[----:B------:R-:W-:Y:S01]  /*0830*/  FFMA.SAT R25, R17, R6, 0.5 ;  /* 0x3f00000011197423 */ /* 0x000fe20000002006 */
[----:B------:R-:W-:Y:S02]  /*0840*/  FMUL R15, R22, R7 ;  /* 0x00000007160f7220 */ /* 0x000fe40000400000 */
[----:B------:R-:W-:Y:S01]  /*0850*/  FADD R23, R18, -R19 ;  /* 0x8000001312177221 */ /* 0x000fe20000000000 */
[----:B------:R-:W-:Y:S01]  /*0860*/  FFMA R24, R21, 1.4426950216293334961, -R24 ;  /* 0x3fb8aa3b15187823 */ /* 0x000fe20000000818 */
[----:B------:R-:W-:Y:S01]  /*0870*/  FFMA.RM R7, R25, R12, 12582913 ;  /* 0x4b40000119077423 */ /* 0x000fe2000000400c */
[----:B-1----:R-:W-:Y:S01]  /*0880*/  FFMA R15, R4, R20, R15 ;  /* 0x00000014040f7223 */ /* 0x002fe2000000000f */
[----:B------:R-:W-:Y:S01]  /*0890*/  FFMA.SAT R25, R23, R6, 0.5 ;  /* 0x3f00000017197423 */ /* 0x000fe20000002006 */
[----:B------:R-:W-:Y:S01]  /*08a0*/  FFMA R18, R21, 1.925963033500011079e-08, R24 ;  /* 0x32a5706015127823 */ /* 0x000fe20000000018 */
[----:B------:R-:W-:Y:S01]  /*08b0*/  FADD R20, R7, -12583039 ;  /* 0xcb40007f07147421 */ /* 0x000fe20000000000 */
[----:B------:R-:W-:Y:S01]  /*08c0*/  FADD R21, R16, -R19 ;  /* 0x8000001310157221 */ /* 0x000fe20000000000 */
[----:B------:R-:W-:Y:S01]  /*08d0*/  FFMA.RM R16, R25, R12, 12582913 ;  /* 0x4b40000119107423 */ /* 0x000fe2000000400c */
[----:B------:R-:W-:Y:S01]  /*08e0*/  FMNMX R4, R19, R13, !PT ;  /* 0x0000000d13047209 */ /* 0x000fe20007800000 */
[----:B------:R-:W-:Y:S01]  /*08f0*/  FFMA R20, R17, 1.4426950216293334961, -R20 ;  /* 0x3fb8aa3b11147823 */ /* 0x000fe20000000814 */
[----:B------:R-:W-:Y:S01]  /*0900*/  FFMA.SAT R25, R21, R6, 0.5 ;  /* 0x3f00000015197423 */ /* 0x000fe20000002006 */
[----:B------:R-:W-:Y:S01]  /*0910*/  FADD R24, R16, -12583039 ;  /* 0xcb40007f10187421 */ /* 0x000fe20000000000 */
[----:B------:R-:W0:Y:S01]  /*0920*/  MUFU.EX2 R18, R18 ;  /* 0x0000001200127308 */ /* 0x000e220000000800 */
[----:B------:R-:W-:Y:S01]  /*0930*/  FFMA R22, R17, 1.925963033500011079e-08, R20 ;  /* 0x32a5706011167823 */ /* 0x000fe20000000014 */
[----:B------:R-:W-:Y:S01]  /*0940*/  FFMA.RM R17, R25, R12, 12582913 ;  /* 0x4b40000119117423 */ /* 0x000fe2000000400c */
[----:B------:R-:W-:Y:S01]  /*0950*/  FADD R25, R19, -R4 ;  /* 0x8000000413197221 */ /* 0x000fe20000000000 */
[----:B------:R-:W-:-:S02]  /*0960*/  FFMA R24, R23, 1.4426950216293334961, -R24 ;  /* 0x3fb8aa3b17187823 */ /* 0x000fc40000000818 */
[----:B------:R-:W-:Y:S01]  /*0970*/  FADD R26, R17, -12583039 ;  /* 0xcb40007f111a7421 */ /* 0x000fe20000000000 */
[----:B------:R-:W-:Y:S01]  /*0980*/  FFMA.SAT R27, R25, R6, 0.5 ;  /* 0x3f000000191b7423 */ /* 0x000fe20000002006 */
[----:B------:R-:W-:Y:S01]  /*0990*/  FFMA R20, R23, 1.925963033500011079e-08, R24 ;  /* 0x32a5706017147823 */ /* 0x000fe20000000018 */
[----:B------:R-:W-:Y:S01]  /*09a0*/  FADD R23, R13, -R4 ;  /* 0x800000040d177221 */ /* 0x000fe20000000000 */
[----:B------:R-:W-:Y:S01]  /*09b0*/  FFMA R26, R21, 1.4426950216293334961, -R26 ;  /* 0x3fb8aa3b151a7823 */ /* 0x000fe2000000081a */
[----:B------:R-:W-:Y:S01]  /*09c0*/  FFMA.RM R13, R27, R12, 12582913 ;  /* 0x4b4000011b0d7423 */ /* 0x000fe2000000400c */
[----:B------:R1:W2:Y:S01]  /*09d0*/  MUFU.EX2 R19, R22 ;  /* 0x0000001600137308 */ /* 0x0002a20000000800 */
[----:B------:R-:W-:Y:S01]  /*09e0*/  FFMA.SAT R27, R23, R6, 0.5 ;  /* 0x3f000000171b7423 */ /* 0x000fe20000002006 */
[----:B------:R-:W-:Y:S01]  /*09f0*/  FFMA R26, R21, 1.925963033500011079e-08, R26 ;  /* 0x32a57060151a7823 */ /* 0x000fe2000000001a */
[----:B------:R-:W-:Y:S01]  /*0a00*/  FADD R6, R13, -12583039 ;  /* 0xcb40007f0d067421 */ /* 0x000fe20000000000 */
[----:B------:R-:W-:Y:S01]  /*0a10*/  SHF.L.U32 R21, R14, 0x17, RZ ;  /* 0x000000170e157819 */ /* 0x000fe200000006ff */
[----:B------:R-:W-:-:S02]  /*0a20*/  FFMA.RM R12, R27, R12, 12582913 ;  /* 0x4b4000011b0c7423 */ /* 0x000fc4000000400c */
[----:B------:R-:W-:Y:S01]  /*0a30*/  FFMA R14, R25, 1.4426950216293334961, -R6 ;  /* 0x3fb8aa3b190e7823 */ /* 0x000fe20000000806 */
[----:B------:R-:W3:Y:S01]  /*0a40*/  MUFU.EX2 R20, R20 ;  /* 0x0000001400147308 */ /* 0x000ee20000000800 */
[----:B0-----:R-:W-:Y:S01]  /*0a50*/  FMUL R18, R21, R18 ;  /* 0x0000001215127220 */ /* 0x001fe20000400000 */
[----:B-1----:R-:W-:Y:S01]  /*0a60*/  FADD R22, R12, -12583039 ;  /* 0xcb40007f0c167421 */ /* 0x002fe20000000000 */
[----:B------:R-:W-:Y:S01]  /*0a70*/  FFMA R25, R25, 1.925963033500011079e-08, R14 ;  /* 0x32a5706019197823 */ /* 0x000fe2000000000e */
[----:B------:R-:W-:Y:S01]  /*0a80*/  SHF.L.U32 R21, R16, 0x17, RZ ;  /* 0x0000001710157819 */ /* 0x000fe200000006ff */
[----:B------:R-:W-:Y:S01]  /*0a90*/  FMUL R18, R15, R18 ;  /* 0x000000120f127220 */ /* 0x000fe20000400000 */
[----:B------:R-:W-:Y:S01]  /*0aa0*/  FFMA R22, R23, 1.4426950216293334961, -R22 ;  /* 0x3fb8aa3b17167823 */ /* 0x000fe20000000816 */
[----:B------:R-:W-:Y:S01]  /*0ab0*/  SHF.L.U32 R15, R7, 0x17, RZ ;  /* 0x00000017070f7819 */ /* 0x000fe200000006ff */
[----:B------:R-:W0:Y:S01]  /*0ac0*/  MUFU.EX2 R6, R26 ;  /* 0x0000001a00067308 */ /* 0x000e220000000800 */
[----:B------:R-:W-:Y:S01]  /*0ad0*/  SHF.L.U32 R16, R13, 0x17, RZ ;  /* 0x000000170d107819 */ /* 0x000fe200000006ff */
[----:B------:R-:W-:Y:S01]  /*0ae0*/  FFMA R22, R23, 1.925963033500011079e-08, R22 ;  /* 0x32a5706017167823 */ /* 0x000fe20000000016 */
[----:B------:R-:W-:Y:S01]  /*0af0*/  IADD3 R13, PT, PT, R5, R10, RZ ;  /* 0x0000000a050d7210 */ /* 0x000fe20007ffe0ff */
[----:B--2---:R-:W-:Y:S01]  /*0b00*/  FFMA R15, R15, R19, R18 ;  /* 0x000000130f0f7223 */ /* 0x004fe20000000012 */
[----:B------:R-:W-:-:S02]  /*0b10*/  SHF.L.U32 R14, R17, 0x17, RZ ;  /* 0x00000017110e7819 */ /* 0x000fc400000006ff */
[----:B------:R-:W-:Y:S01]  /*0b20*/  ISETP.GE.AND P0, PT, R13, R0, PT ;  /* 0x000000000d00720c */ /* 0x000fe20003f06270 */
[----:B------:R-:W1:Y:S01]  /*0b30*/  MUFU.EX2 R7, R25 ;  /* 0x0000001900077308 */ /* 0x000e620000000800 */
[----:B---3--:R-:W-:Y:S01]  /*0b40*/  FMUL R20, R21, R20 ;  /* 0x0000001415147220 */ /* 0x008fe20000400000 */
[----:B------:R-:W-:-:S03]  /*0b50*/  SHF.L.U32 R12, R12, 0x17, RZ ;  /* 0x000000170c0c7819 */ /* 0x000fc600000006ff */
[----:B------:R-:W-:-:S03]  /*0b60*/  FMUL R15, R15, R20 ;  /* 0x000000140f0f7220 */ /* 0x000fc60000400000 */
[----:B------:R-:W2:Y:S01]  /*0b70*/  MUFU.EX2 R22, R22 ;  /* 0x0000001600167308 */ /* 0x000ea20000000800 */
[----:B0-----:R-:W-:Y:S01]  /*0b80*/  FFMA R6, R14, R6, R15 ;  /* 0x000000060e067223 */ /* 0x001fe2000000000f */
[----:B-1----:R-:W-:-:S04]  /*0b90*/  FMUL R7, R16, R7 ;  /* 0x0000000710077220 */ /* 0x002fc80000400000 */
[----:B------:R-:W-:-:S04]  /*0ba0*/  FMUL R7, R6, R7 ;  /* 0x0000000706077220 */ /* 0x000fc80000400000 */
[----:B--2---:R-:W-:Y:S01]  /*0bb0*/  FFMA R7, R12, R22, R7 ;  /* 0x000000160c077223 */ /* 0x004fe20000000007 */
[----:B------:R-:W-:Y:S06]  /*0bc0*/  @!P0 BRA `(.L_x_28) ;  /* 0xfffffff800808947 */ /* 0x000fec000383ffff */
.L_x_23:
[----:B------:R-:W-:Y:S05]  /*0bd0*/  BSYNC.RECONVERGENT B0 ;  /* 0x0000000000007941 */ /* 0x000fea0003800200 */
.L_x_22:
[----:B------:R-:W0:Y:S01]  /*0be0*/  S2UR UR5, SR_CgaCtaId ;  /* 0x00000000000579c3 */ /* 0x000e220000008800 */
[----:B------:R-:W-:Y:S01]  /*0bf0*/  UMOV UR4, 0x400 ;  /* 0x0000040000047882 */ /* 0x000fe20000000000 */
[----:B------:R-:W-:Y:S02]  /*0c00*/  MOV R5, R7 ;  /* 0x0000000700057202 */ /* 0x000fe40000000f00 */
[----:B----4-:R-:W-:Y:S01]  /*0c10*/  ISETP.GE.U32.AND P0, PT, R10, 0x40, PT ;  /* 0x000000400a00780c */ /* 0x010fe20003f06070 */
[----:B0-----:R-:W-:-:S06]  /*0c20*/  ULEA UR4, UR5, UR4, 0x18 ;  /* 0x0000000405047291 */ /* 0x001fcc000f8ec0ff */
[----:B------:R-:W-:-:S05]  /*0c30*/  LEA R0, R11, UR4, 0x3 ;  /* 0x000000040b007c11 */ /* 0x000fca000f8e18ff */
[----:B------:R0:W-:Y:S01]  /*0c40*/  STS.64 [R0], R4 ;  /* 0x0000000400007388 */ /* 0x0001e20000000a00 */
[----:B------:R-:W-:Y:S05]  /*0c50*/  @!P0 BRA `(.L_x_29) ;  /* 0x0000000000948947 */ /* 0x000fea0003800000 */
[----:B------:R-:W-:-:S07]  /*0c60*/  MOV R6, R10 ;  /* 0x0000000a00067202 */ /* 0x000fce0000000f00 */
.L_x_32:
        /* <DEDUP_REMOVED lines=19> */
[----:B------:R-:W-:Y:S01]  /*0da0*/  FFMA R19, R16, 1.4426950216293334961, -R15 ;  /* 0x3fb8aa3b10137823 */ /* 0x000fe2000000080f */
[C---:B------:R-:W-:Y:S01]  /*0db0*/  FADD R15, R14.reuse, -12583039 ;  /* 0xcb40007f0e0f7421 */ /* 0x040fe20000000000 */
[----:B------:R-:W-:Y:S02]  /*0dc0*/  SHF.L.U32 R14, R14, 0x17, RZ ;  /* 0x000000170e0e7819 */ /* 0x000fe400000006ff */
[----:B------:R-:W-:Y:S01]  /*0dd0*/  FFMA R19, R16, 1.925963033500011079e-08, R19 ;  /* 0x32a5706010137823 */ /* 0x000fe20000000013 */
[----:B------:R-:W-:-:S03]  /*0de0*/  FFMA R15, R4, 1.4426950216293334961, -R15 ;  /* 0x3fb8aa3b040f7823 */ /* 0x000fc6000000080f */
[----:B------:R-:W0:Y:S01]  /*0df0*/  MUFU.EX2 R12, R19 ;  /* 0x00000013000c7308 */ /* 0x000e220000000800 */
[----:B------:R-:W-:Y:S01]  /*0e00*/  FFMA R15, R4, 1.925963033500011079e-08, R15 ;  /* 0x32a57060040f7823 */ /* 0x000fe2000000000f */
[----:B------:R-:W-:-:S06]  /*0e10*/  MOV R4, R6 ;  /* 0x0000000600047202 */ /* 0x000fcc0000000f00 */
[----:B------:R-:W1:Y:S01]  /*0e20*/  MUFU.EX2 R15, R15 ;  /* 0x0000000f000f7308 */ /* 0x000e620000000800 */
[----:B0-----:R-:W-:-:S04]  /*0e30*/  FMUL R12, R17, R12 ;  /* 0x0000000c110c7220 */ /* 0x001fc80000400000 */
[----:B------:R-:W-:Y:S01]  /*0e40*/  FMUL R12, R13, R12 ;  /* 0x0000000c0d0c7220 */ /* 0x000fe20000400000 */
[----:B-1----:R-:W-:-:S04]  /*0e50*/  FMUL R14, R14, R15 ;  /* 0x0000000f0e0e7220 */ /* 0x002fc80000400000 */
[----:B------:R-:W-:-:S05]  /*0e60*/  FFMA R7, R7, R14, R12 ;  /* 0x0000000e07077223 */ /* 0x000fca000000000c */
[----:B------:R0:W-:Y:S02]  /*0e70*/  STS.64 [R0], R6 ;  /* 0x0000000600007388 */ /* 0x0001e40000000a00 */
.L_x_31:
[----:B------:R-:W-:Y:S05]  /*0e80*/  BSYNC.RECONVERGENT B0 ;  /* 0x0000000000007941 */ /* 0x000fea0003800200 */
.L_x_30:
[----:B0-----:R-:W-:Y:S01]  /*0e90*/  MOV R6, R5 ;  /* 0x0000000500067202 */ /* 0x001fe20000000f00 */
[----:B------:R-:W-:Y:S06]  /*0ea0*/  @P1 BRA `(.L_x_32) ;  /* 0xfffffffc00701947 */ /* 0x000fec000383ffff */
.L_x_29:
[----:B------:R-:W-:-:S13]  /*0eb0*/  ISETP.GT.U32.AND P0, PT, R11, 0x1f, PT ;  /* 0x0000001f0b00780c */ /* 0x000fda0003f04070 */
[----:B------:R-:W-:Y:S05]  /*0ec0*/  @P0 BRA `(.L_x_33) ;  /* 0x0000000400f00947 */ /* 0x000fea0003800000 */
[----:B------:R-:W-:-:S03]  /*0ed0*/  UMOV UR4, 0xffffffff ;  /* 0xffffffff00047882 */ /* 0x000fc60000000000 */
[----:B------:R-:W-:Y:S05]  /*0ee0*/  BRA.DIV UR4, `(.L_x_34) ;  /* 0x0000001204847947 */ /* 0x000fea000b800000 */
[----:B0-----:R-:W0:Y:S01]  /*0ef0*/  SHFL.DOWN PT, R0, R4, 0x10, 0x1f ;  /* 0x0a001f0004007f89 */ /* 0x001e2200000e0000 */
[----:B------:R-:W-:Y:S01]  /*0f00*/  HFMA2 R5, -RZ, RZ, 0.96630859375, -0.0022525787353515625 ;  /* 0x3bbb989dff057431 */ /* 0x000fe200000001ff */
[----:B0-----:R-:W-:-:S05]  /*0f10*/  FMNMX R13, R0, R4, !PT ;  /* 0x00000004000d7209 */ /* 0x001fca0007800000 */
[----:B------:R-:W-:Y:S01]  /*0f20*/  FADD R16, R0, -R13 ;  /* 0x8000000d00107221 */ /* 0x000fe20000000000 */
[----:B------:R-:W-:Y:S01]  /*0f30*/  FADD R14, -R13, R4 ;  /* 0x000000040d0e7221 */ /* 0x000fe20000000100 */
[----:B------:R-:W-:Y:S01]  /*0f40*/  MOV R0, 0x437c0000 ;  /* 0x437c000000007802 */ /* 0x000fe20000000f00 */
[----:B------:R-:W0:Y:S01]  /*0f50*/  SHFL.DOWN PT, R12, R13, 0x8, 0x1f ;  /* 0x09001f000d0c7f89 */ /* 0x000e2200000e0000 */
[-C--:B------:R-:W-:Y:S01]  /*0f60*/  FFMA.SAT R17, R16, R5.reuse, 0.5 ;  /* 0x3f00000010117423 */ /* 0x080fe20000002005 */
[----:B------:R-:W-:-:S03]  /*0f70*/  FFMA.SAT R15, R14, R5, 0.5 ;  /* 0x3f0000000e0f7423 */ /* 0x000fc60000002005 */
[-C--:B------:R-:W-:Y:S01]  /*0f80*/  FFMA.RM R17, R17, R0.reuse, 12582913 ;  /* 0x4b40000111117423 */ /* 0x080fe20000004000 */
[----:B------:R-:W-:-:S03]  /*0f90*/  FFMA.RM R6, R15, R0, 12582913 ;  /* 0x4b4000010f067423 */ /* 0x000fc60000004000 */
[C---:B------:R-:W-:Y:S01]  /*0fa0*/  FADD R19, R17.reuse, -12583039 ;  /* 0xcb40007f11137421 */ /* 0x040fe20000000000 */
[----:B------:R-:W-:Y:S01]  /*0fb0*/  FADD R15, R6, -12583039 ;  /* 0xcb40007f060f7421 */ /* 0x000fe20000000000 */
[----:B------:R-:W-:Y:S02]  /*0fc0*/  SHF.L.U32 R17, R17, 0x17, RZ ;  /* 0x0000001711117819 */ /* 0x000fe400000006ff */
[----:B------:R-:W-:Y:S01]  /*0fd0*/  FFMA R19, R16, 1.4426950216293334961, -R19 ;  /* 0x3fb8aa3b10137823 */ /* 0x000fe20000000813 */
[----:B------:R-:W-:Y:S01]  /*0fe0*/  FFMA R15, R14, 1.4426950216293334961, -R15 ;  /* 0x3fb8aa3b0e0f7823 */ /* 0x000fe2000000080f */
[----:B------:R-:W-:Y:S02]  /*0ff0*/  SHF.L.U32 R6, R6, 0x17, RZ ;  /* 0x0000001706067819 */ /* 0x000fe400000006ff */
[----:B------:R-:W-:Y:S01]  /*1000*/  FFMA R20, R16, 1.925963033500011079e-08, R19 ;  /* 0x32a5706010147823 */ /* 0x000fe20000000013 */
[----:B------:R-:W-:Y:S02]  /*1010*/  FFMA R19, R14, 1.925963033500011079e-08, R15 ;  /* 0x32a570600e137823 */ /* 0x000fe4000000000f */
[----:B------:R-:W1:Y:S03]  /*1020*/  SHFL.DOWN PT, R14, R7, 0x10, 0x1f ;  /* 0x0a001f00070e7f89 */ /* 0x000e6600000e0000 */
        /* <DEDUP_REMOVED lines=12> */
[----:B------:R-:W-:Y:S01]  /*10f0*/  FFMA R21, R18, 1.4426950216293334961, -R21 ;  /* 0x3fb8aa3b12157823 */ /* 0x000fe20000000815 */
[----:B---3--:R-:W-:Y:S01]  /*1100*/  FMUL R20, R6, R19 ;  /* 0x0000001306147220 */ /* 0x008fe20000400000 */
[----:B------:R-:W-:Y:S02]  /*1110*/  FFMA.RM R6, R13, R0, 12582913 ;  /* 0x4b4000010d067423 */ /* 0x000fe40000004000 */
[----:B------:R-:W-:Y:S01]  /*1120*/  FFMA R21, R18, 1.925963033500011079e-08, R21 ;  /* 0x32a5706012157823 */ /* 0x000fe20000000015 */
[----:B------:R-:W-:Y:S01]  /*1130*/  FFMA R7, R20, R7, R17 ;  /* 0x0000000714077223 */ /* 0x000fe20000000011 */
[----:B------:R-:W-:Y:S02]  /*1140*/  FADD R13, R6, -12583039 ;  /* 0xcb40007f060d7421 */ /* 0x000fe40000000000 */
[----:B------:R-:W1:Y:S02]  /*1150*/  MUFU.EX2 R22, R21 ;  /* 0x0000001500167308 */ /* 0x000e640000000800 */
[C---:B------:R-:W-:Y:S01]  /*1160*/  FFMA R13, R16.reuse, 1.4426950216293334961, -R13 ;  /* 0x3fb8aa3b100d7823 */ /* 0x040fe2000000080d */
[----:B------:R-:W2:Y:S03]  /*1170*/  SHFL.DOWN PT, R14, R7, 0x8, 0x1f ;  /* 0x09001f00070e7f89 */ /* 0x000ea600000e0000 */
[----:B------:R-:W-:Y:S01]  /*1180*/  FFMA R17, R16, 1.925963033500011079e-08, R13 ;  /* 0x32a5706010117823 */ /* 0x000fe2000000000d */
[----:B0-----:R-:W-:-:S05]  /*1190*/  FMNMX R13, R4, R15, !PT ;  /* 0x0000000f040d7209 */ /* 0x001fca0007800000 */
[----:B------:R-:W0:Y:S01]  /*11a0*/  MUFU.EX2 R17, R17 ;  /* 0x0000001100117308 */ /* 0x000e220000000800 */
[--C-:B------:R-:W-:Y:S01]  /*11b0*/  FADD R20, R15, -R13.reuse ;  /* 0x8000000d0f147221 */ /* 0x100fe20000000000 */
[----:B------:R-:W3:Y:S01]  /*11c0*/  SHFL.DOWN PT, R16, R13, 0x2, 0x1f ;  /* 0x08401f000d107f89 */ /* 0x000ee200000e0000 */
[----:B------:R-:W-:Y:S01]  /*11d0*/  SHF.L.U32 R15, R12, 0x17, RZ ;  /* 0x000000170c0f7819 */ /* 0x000fe200000006ff */
[----:B------:R-:W-:Y:S01]  /*11e0*/  FADD R18, R4, -R13 ;  /* 0x8000000d04127221 */ /* 0x000fe20000000000 */
[-C--:B------:R-:W-:Y:S01]  /*11f0*/  FFMA.SAT R19, R20, R5.reuse, 0.5 ;  /* 0x3f00000014137423 */ /* 0x080fe20000002005 */
[----:B------:R-:W-:Y:S02]  /*1200*/  SHF.L.U32 R12, R6, 0x17, RZ ;  /* 0x00000017060c7819 */ /* 0x000fe400000006ff */
[----:B-1----:R-:W-:Y:S01]  /*1210*/  FMUL R15, R15, R22 ;  /* 0x000000160f0f7220 */ /* 0x002fe20000400000 */
[----:B------:R-:W-:Y:S01]  /*1220*/  FFMA.RM R4, R19, R0, 12582913 ;  /* 0x4b40000113047423 */ /* 0x000fe20000004000 */
[----:B------:R-:W-:-:S03]  /*1230*/  FFMA.SAT R19, R18, R5, 0.5 ;  /* 0x3f00000012137423 */ /* 0x000fc60000002005 */
[----:B------:R-:W-:Y:S01]  /*1240*/  FADD R21, R4, -12583039 ;  /* 0xcb40007f04157421 */ /* 0x000fe20000000000 */
[----:B------:R-:W-:Y:S01]  /*1250*/  FFMA.RM R6, R19, R0, 12582913 ;  /* 0x4b40000113067423 */ /* 0x000fe20000004000 */
[----:B--2---:R-:W-:Y:S01]  /*1260*/  FMUL R14, R14, R15 ;  /* 0x0000000f0e0e7220 */ /* 0x004fe20000400000 */
[----:B------:R-:W-:Y:S01]  /*1270*/  SHF.L.U32 R4, R4, 0x17, RZ ;  /* 0x0000001704047819 */ /* 0x000fe200000006ff */
[----:B0-----:R-:W-:Y:S01]  /*1280*/  FMUL R12, R12, R17 ;  /* 0x000000110c0c7220 */ /* 0x001fe20000400000 */
[----:B------:R-:W-:Y:S01]  /*1290*/  FFMA R21, R20, 1.4426950216293334961, -R21 ;  /* 0x3fb8aa3b14157823 */ /* 0x000fe20000000815 */
[C---:B------:R-:W-:Y:S01]  /*12a0*/  FADD R15, R6.reuse, -12583039 ;  /* 0xcb40007f060f7421 */ /* 0x040fe20000000000 */
[----:B------:R-:W-:Y:S01]  /*12b0*/  SHF.L.U32 R6, R6, 0x17, RZ ;  /* 0x0000001706067819 */ /* 0x000fe200000006ff */
[----:B------:R-:W-:Y:S01]  /*12c0*/  FFMA R7, R7, R12, R14 ;  /* 0x0000000c07077223 */ /* 0x000fe2000000000e */
[----:B------:R-:W-:Y:S01]  /*12d0*/  FFMA R21, R20, 1.925963033500011079e-08, R21 ;  /* 0x32a5706014157823 */ /* 0x000fe20000000015 */
[----:B------:R-:W-:-:S03]  /*12e0*/  FFMA R15, R18, 1.4426950216293334961, -R15 ;  /* 0x3fb8aa3b120f7823 */ /* 0x000fc6000000080f */
[----:B------:R-:W0:Y:S01]  /*12f0*/  SHFL.DOWN PT, R14, R7, 0x4, 0x1f ;  /* 0x08801f00070e7f89 */ /* 0x000e2200000e0000 */
[----:B------:R-:W-:Y:S01]  /*1300*/  FFMA R18, R18, 1.925963033500011079e-08, R15 ;  /* 0x32a5706012127823 */ /* 0x000fe2000000000f */
[----:B------:R-:W1:Y:S01]  /*1310*/  MUFU.EX2 R21, R21 ;  /* 0x0000001500157308 */ /* 0x000e620000000800 */
[----:B---3--:R-:W-:-:S05]  /*1320*/  FMNMX R15, R13, R16, !PT ;  /* 0x000000100d0f7209 */ /* 0x008fca0007800000 */
[--C-:B------:R-:W-:Y:S01]  /*1330*/  FADD R20, R16, -R15.reuse ;  /* 0x8000000f10147221 */ /* 0x100fe20000000000 */
[----:B------:R-:W-:Y:S01]  /*1340*/  FADD R16, R13, -R15 ;  /* 0x8000000f0d107221 */ /* 0x000fe20000000000 */
[----:B------:R-:W2:Y:S02]  /*1350*/  MUFU.EX2 R17, R18 ;  /* 0x0000001200117308 */ /* 0x000ea40000000800 */
[-C--:B------:R-:W-:Y:S01]  /*1360*/  FFMA.SAT R19, R20, R5.reuse, 0.5 ;  /* 0x3f00000014137423 */ /* 0x080fe20000002005 */
[----:B------:R-:W-:-:S03]  /*1370*/  FFMA.SAT R13, R16, R5, 0.5 ;  /* 0x3f000000100d7423 */ /* 0x000fc60000002005 */
[-C--:B------:R-:W-:Y:S01]  /*1380*/  FFMA.RM R12, R19, R0.reuse, 12582913 ;  /* 0x4b400001130c7423 */ /* 0x080fe20000004000 */
[----:B------:R-:W-:Y:S01]  /*1390*/  FFMA.RM R13, R13, R0, 12582913 ;  /* 0x4b4000010d0d7423 */ /* 0x000fe20000004000 */
[----:B-1----:R-:W-:Y:S02]  /*13a0*/  FMUL R21, R4, R21 ;  /* 0x0000001504157220 */ /* 0x002fe40000400000 */
[C---:B------:R-:W-:Y:S01]  /*13b0*/  FADD R19, R12.reuse, -12583039 ;  /* 0xcb40007f0c137421 */ /* 0x040fe20000000000 */
[----:B------:R-:W-:Y:S01]  /*13c0*/  SHF.L.U32 R12, R12, 0x17, RZ ;  /* 0x000000170c0c7819 */ /* 0x000fe200000006ff */
[----:B0-----:R-:W-:Y:S02]  /*13d0*/  FMUL R4, R14, R21 ;  /* 0x000000150e047220 */ /* 0x001fe40000400000 */
[----:B------:R-:W-:Y:S01]  /*13e0*/  FFMA R19, R20, 1.4426950216293334961, -R19 ;  /* 0x3fb8aa3b14137823 */ /* 0x000fe20000000813 */
[----:B--2---:R-:W-:Y:S01]  /*13f0*/  FMUL R6, R6, R17 ;  /* 0x0000001106067220 */ /* 0x004fe20000400000 */
[----:B------:R-:W-:-:S02]  /*1400*/  FADD R17, R13, -12583039 ;  /* 0xcb40007f0d117421 */ /* 0x000fc40000000000 */
[----:B------:R-:W-:Y:S01]  /*1410*/  FFMA R19, R20, 1.925963033500011079e-08, R19 ;  /* 0x32a5706014137823 */ /* 0x000fe20000000013 */
[----:B------:R-:W-:Y:S01]  /*1420*/  SHF.L.U32 R13, R13, 0x17, RZ ;  /* 0x000000170d0d7819 */ /* 0x000fe200000006ff */
[----:B------:R-:W-:Y:S01]  /*1430*/  FFMA R4, R7, R6, R4 ;  /* 0x0000000607047223 */ /* 0x000fe20000000004 */
[----:B------:R-:W-:-:S03]  /*1440*/  FFMA R17, R16, 1.4426950216293334961, -R17 ;  /* 0x3fb8aa3b10117823 */ /* 0x000fc60000000811 */
[----:B------:R-:W0:Y:S01]  /*1450*/  MUFU.EX2 R19, R19 ;  /* 0x0000001300137308 */ /* 0x000e220000000800 */
[----:B------:R-:W1:Y:S01]  /*1460*/  SHFL.DOWN PT, R6, R4, 0x2, 0x1f ;  /* 0x08401f0004067f89 */ /* 0x000e6200000e0000 */
[----:B------:R-:W-:-:S06]  /*1470*/  FFMA R17, R16, 1.925963033500011079e-08, R17 ;  /* 0x32a5706010117823 */ /* 0x000fcc0000000011 */
[----:B------:R-:W2:Y:S01]  /*1480*/  MUFU.EX2 R14, R17 ;  /* 0x00000011000e7308 */ /* 0x000ea20000000800 */
[----:B0-----:R-:W-:Y:S02]  /*1490*/  FMUL R7, R12, R19 ;  /* 0x000000130c077220 */ /* 0x001fe40000400000 */
[----:B------:R0:W3:Y:S01]  /*14a0*/  SHFL.DOWN PT, R12, R15, 0x1, 0x1f ;  /* 0x08201f000f0c7f89 */ /* 0x0000e200000e0000 */
[----:B--2---:R-:W-:Y:S01]  /*14b0*/  FMUL R13, R13, R14 ;  /* 0x0000000e0d0d7220 */ /* 0x004fe20000400000 */
[----:B-1----:R-:W-:-:S04]  /*14c0*/  FMUL R7, R6, R7 ;  /* 0x0000000706077220 */ /* 0x002fc80000400000 */
[----:B------:R-:W-:-:S05]  /*14d0*/  FFMA R6, R4, R13, R7 ;  /* 0x0000000d04067223 */ /* 0x000fca0000000007 */
[----:B------:R0:W1:Y:S02]  /*14e0*/  SHFL.DOWN PT, R7, R6, 0x1, 0x1f ;  /* 0x08201f0006077f89 */ /* 0x00006400000e0000 */
.L_x_51:
[----:B---3--:R-:W-:Y:S02]  /*14f0*/  FMNMX R4, R15, R12, !PT ;  /* 0x0000000c0f047209 */ /* 0x008fe40007800000 */
[----:B------:R-:W-:-:S03]  /*1500*/  ISETP.NE.AND P0, PT, R11, RZ, PT ;  /* 0x000000ff0b00720c */ /* 0x000fc60003f05270 */
[--C-:B------:R-:W-:Y:S01]  /*1510*/  FADD R14, R12, -R4.reuse ;  /* 0x800000040c0e7221 */ /* 0x100fe20000000000 */
[----:B------:R-:W-:-:S03]  /*1520*/  FADD R12, R15, -R4 ;  /* 0x800000040f0c7221 */ /* 0x000fc60000000000 */
[-C--:B------:R-:W-:Y:S01]  /*1530*/  FFMA.SAT R13, R14, R5.reuse, 0.5 ;  /* 0x3f0000000e0d7423 */ /* 0x080fe20000002005 */
[----:B------:R-:W-:-:S03]  /*1540*/  FFMA.SAT R5, R12, R5, 0.5 ;  /* 0x3f0000000c057423 */ /* 0x000fc60000002005 */
[-C--:B0-----:R-:W-:Y:S01]  /*1550*/  FFMA.RM R15, R13, R0.reuse, 12582913 ;  /* 0x4b4000010d0f7423 */ /* 0x081fe20000004000 */
[----:B------:R-:W-:Y:S01]  /*1560*/  FFMA.RM R5, R5, R0, 12582913 ;  /* 0x4b40000105057423 */ /* 0x000fe20000004000 */
[----:B------:R-:W0:Y:S02]  /*1570*/  @!P0 S2R R19, SR_CgaCtaId ;  /* 0x0000000000138919 */ /* 0x000e240000008800 */
[C---:B------:R-:W-:Y:S01]  /*1580*/  FADD R13, R15.reuse, -12583039 ;  /* 0xcb40007f0f0d7421 */ /* 0x040fe20000000000 */
[----:B------:R-:W-:-:S03]  /*1590*/  SHF.L.U32 R15, R15, 0x17, RZ ;  /* 0x000000170f0f7819 */ /* 0x000fc600000006ff */
[C---:B------:R-:W-:Y:S01]  /*15a0*/  FFMA R17, R14.reuse, 1.4426950216293334961, -R13 ;  /* 0x3fb8aa3b0e117823 */ /* 0x040fe2000000080d */
[C---:B------:R-:W-:Y:S01]  /*15b0*/  FADD R13, R5.reuse, -12583039 ;  /* 0xcb40007f050d7421 */ /* 0x040fe20000000000 */
[----:B------:R-:W-:Y:S02]  /*15c0*/  SHF.L.U32 R5, R5, 0x17, RZ ;  /* 0x0000001705057819 */ /* 0x000fe400000006ff */
[----:B------:R-:W-:Y:S01]  /*15d0*/  FFMA R17, R14, 1.925963033500011079e-08, R17 ;  /* 0x32a570600e117823 */ /* 0x000fe20000000011 */
[----:B------:R-:W-:-:S03]  /*15e0*/  FFMA R13, R12, 1.4426950216293334961, -R13 ;  /* 0x3fb8aa3b0c0d7823 */ /* 0x000fc6000000080d */
[----:B------:R-:W2:Y:S01]  /*15f0*/  MUFU.EX2 R14, R17 ;  /* 0x00000011000e7308 */ /* 0x000ea20000000800 */
[----:B------:R-:W-:-:S07]  /*1600*/  FFMA R13, R12, 1.925963033500011079e-08, R13 ;  /* 0x32a570600c0d7823 */ /* 0x000fce000000000d */
[----:B------:R-:W3:Y:S01]  /*1610*/  MUFU.EX2 R0, R13 ;  /* 0x0000000d00007308 */ /* 0x000ee20000000800 */
[----:B--2---:R-:W-:-:S04]  /*1620*/  FMUL R14, R15, R14 ;  /* 0x0000000e0f0e7220 */ /* 0x004fc80000400000 */
[----:B-1----:R-:W-:Y:S01]  /*1630*/  FMUL R7, R7, R14 ;  /* 0x0000000e07077220 */ /* 0x002fe20000400000 */
[----:B---3--:R-:W-:Y:S01]  /*1640*/  FMUL R5, R5, R0 ;  /* 0x0000000005057220 */ /* 0x008fe20000400000 */
[----:B------:R-:W-:-:S03]  /*1650*/  @!P0 MOV R0, 0x400 ;  /* 0x0000040000008802 */ /* 0x000fc60000000f00 */
[----:B------:R-:W-:Y:S01]  /*1660*/  FFMA R5, R6, R5, R7 ;  /* 0x0000000506057223 */ /* 0x000fe20000000007 */
[----:B0-----:R-:W-:-:S05]  /*1670*/  @!P0 LEA R0, R19, R0, 0x18 ;  /* 0x0000000013008211 */ /* 0x001fca00078ec0ff */
[----:B------:R1:W-:Y:S02]  /*1680*/  @!P0 STS.64 [R0], R4 ;  /* 0x0000000400008388 */ /* 0x0003e40000000a00 */
.L_x_33:
[----:B------:R-:W2:Y:S02]  /*1690*/  LDCU UR4, c[0x0][0x394] ;  /* 0x00007280ff0477ac */ /* 0x000ea40008000800 */
[----:B--2---:R-:W-:Y:S01]  /*16a0*/  ISETP.GE.AND P3, PT, R11, UR4, PT ;  /* 0x000000040b007c0c */ /* 0x004fe2000bf66270 */
[----:B------:R-:W-:Y:S05]  /*16b0*/  WARPSYNC.ALL ;  /* 0x0000000000007948 */ /* 0x000fea0003800000 */
[----:B------:R-:W2:Y:S08]  /*16c0*/  S2UR UR5, SR_CgaCtaId ;  /* 0x00000000000579c3 */ /* 0x000eb00000008800 */
[----:B------:R-:W-:Y:S06]  /*16d0*/  BAR.SYNC.DEFER_BLOCKING 0x0 ;  /* 0x0000000000007b1d */ /* 0x000fec0000010000 */
[----:B------:R-:W-:-:S02]  /*16e0*/  UMOV UR4, 0x400 ;  /* 0x0000040000047882 */ /* 0x000fc40000000000 */
[----:B--2---:R-:W-:-:S09]  /*16f0*/  ULEA UR4, UR5, UR4, 0x18 ;  /* 0x0000000405047291 */ /* 0x004fd2000f8ec0ff */
[----:B01----:R-:W0:Y:S02]  /*1700*/  LDS.64 R4, [UR4] ;  /* 0x00000004ff047984 */ /* 0x003e240008000a00 */
[----:B0-----:R-:W-:-:S04]  /*1710*/  IADD3 R0, PT, PT, R5, 0x1800000, RZ ;  /* 0x0180000005007810 */ /* 0x001fc80007ffe0ff */
[----:B------:R-:W-:-:S04]  /*1720*/  LOP3.LUT R0, R0, 0x7f800000, RZ, 0xc0, !PT ;  /* 0x7f80000000007812 */ /* 0x000fc800078ec0ff */
[----:B------:R-:W-:-:S13]  /*1730*/  ISETP.GT.U32.AND P0, PT, R0, 0x1ffffff, PT ;  /* 0x01ffffff0000780c */ /* 0x000fda0003f04070 */
[----:B------:R-:W-:Y:S05]  /*1740*/  @P0 BRA `(.L_x_35) ;  /* 0x0000000000100947 */ /* 0x000fea0003800000 */
[----:B------:R-:W-:-:S07]  /*1750*/  MOV R6, 0x1770 ;  /* 0x0000177000067802 */ /* 0x000fce0000000f00 */
[----:B------:R-:W-:Y:S05]  /*1760*/  CALL.REL.NOINC `($__internal_1_$__cuda_sm20_rcp_rn_f32_slowpath) ;  /* 0x00000010009c7944 */ /* 0x000fea0003c00000 */
[----:B------:R-:W-:Y:S01]  /*1770*/  MOV R0, R5 ;  /* 0x0000000500007202 */ /* 0x000fe20000000f00 */
[----:B------:R-:W-:Y:S06]  /*1780*/  BRA `(.L_x_36) ;  /* 0x0000000000107947 */ /* 0x000fec0003800000 */
.L_x_35:
[----:B------:R-:W0:Y:S02]  /*1790*/  MUFU.RCP R0, R5 ;  /* 0x0000000500007308 */ /* 0x000e240000001000 */
[----:B0-----:R-:W-:-:S04]  /*17a0*/  FFMA R6, R5, R0, -1 ;  /* 0xbf80000005067423 */ /* 0x001fc80000000000 */
[----:B------:R-:W-:-:S04]  /*17b0*/  FADD.FTZ R7, -R6, -RZ ;  /* 0x800000ff06077221 */ /* 0x000fc80000010100 */
[----:B------:R-:W-:-:S07]  /*17c0*/  FFMA R0, R0, R7, R0 ;  /* 0x0000000700007223 */ /* 0x000fce0000000000 */
.L_x_36:
[----:B------:R-:W-:Y:S05]  /*17d0*/  @P3 EXIT ;  /* 0x000000000000394d */ /* 0x000fea0003800000 */
[----:B------:R-:W0:Y:S01]  /*17e0*/  I2F.U32.RP R14, R10 ;  /* 0x0000000a000e7306 */ /* 0x000e220000209000 */
[----:B------:R-:W1:Y:S01]  /*17f0*/  LDCU UR8, c[0x0][0x394] ;  /* 0x00007280ff0877ac */ /* 0x000e620008000800 */
[----:B------:R-:W-:Y:S01]  /*1800*/  IADD3 R13, PT, PT, R11, R10, RZ ;  /* 0x0000000a0b0d7210 */ /* 0x000fe20007ffe0ff */
[----:B------:R-:W-:Y:S01]  /*1810*/  BSSY.RECONVERGENT B0, `(.L_x_37) ;  /* 0x0000040000007945 */ /* 0x000fe20003800200 */
[----:B------:R-:W-:Y:S01]  /*1820*/  ISETP.NE.U32.AND P2, PT, R10, RZ, PT ;  /* 0x000000ff0a00720c */ /* 0x000fe20003f45070 */
[----:B------:R-:W2:Y:S03]  /*1830*/  LDCU.64 UR4, c[0x0][0x388] ;  /* 0x00007100ff0477ac */ /* 0x000ea60008000a00 */
[----:B0-----:R-:W0:Y:S01]  /*1840*/  MUFU.RCP R14, R14 ;  /* 0x0000000e000e7308 */ /* 0x001e220000001000 */
[C---:B-1----:R-:W-:Y:S02]  /*1850*/  ISETP.GE.AND P0, PT, R13.reuse, UR8, PT ;  /* 0x000000080d007c0c */ /* 0x042fe4000bf06270 */
[----:B------:R-:W-:-:S02]  /*1860*/  VIMNMX R5, PT, PT, R13, UR8, !PT ;  /* 0x000000080d057c48 */ /* 0x000fc4000ffe0100 */
[----:B------:R-:W-:-:S04]  /*1870*/  SEL R12, RZ, 0x1, P0 ;  /* 0x00000001ff0c7807 */ /* 0x000fc80000000000 */
[----:B------:R-:W-:Y:S02]  /*1880*/  IADD3 R5, PT, PT, R5, -R13, -R12 ;  /* 0x8000000d05057210 */ /* 0x000fe40007ffe80c */
[----:B0-----:R-:W-:-:S04]  /*1890*/  IADD3 R6, PT, PT, R14, 0xffffffe, RZ ;  /* 0x0ffffffe0e067810 */ /* 0x001fc80007ffe0ff */
[----:B------:R0:W1:Y:S02]  /*18a0*/  F2I.FTZ.U32.TRUNC.NTZ R7, R6 ;  /* 0x0000000600077305 */ /* 0x000064000021f000 */
[----:B0-----:R-:W-:Y:S01]  /*18b0*/  HFMA2 R6, -RZ, RZ, 0, 0 ;  /* 0x00000000ff067431 */ /* 0x001fe200000001ff */
        /* <DEDUP_REMOVED lines=9> */
[----:B------:R-:W-:-:S13]  /*1950*/  ISETP.GE.U32.AND P1, PT, R5, R10, PT ;  /* 0x0000000a0500720c */ /* 0x000fda0003f26070 */
[----:B------:R-:W-:Y:S02]  /*1960*/  @P1 IADD3 R7, PT, PT, R7, 0x1, RZ ;  /* 0x0000000107071810 */ /* 0x000fe40007ffe0ff */
[----:B------:R-:W-:-:S04]  /*1970*/  @!P2 LOP3.LUT R7, RZ, R10, RZ, 0x33, !PT ;  /* 0x0000000aff07a212 */ /* 0x000fc800078e33ff */
[----:B------:R-:W-:-:S04]  /*1980*/  IADD3 R5, PT, PT, R12, R7, RZ ;  /* 0x000000070c057210 */ /* 0x000fc80007ffe0ff */
[C---:B------:R-:W-:Y:S02]  /*1990*/  LOP3.LUT R6, R5.reuse, 0x3, RZ, 0xc0, !PT ;  /* 0x0000000305067812 */ /* 0x040fe400078ec0ff */
[----:B------:R-:W-:Y:S02]  /*19a0*/  ISETP.GE.U32.AND P0, PT, R5, 0x3, PT ;  /* 0x000000030500780c */ /* 0x000fe40003f06070 */
[----:B------:R-:W-:-:S13]  /*19b0*/  ISETP.NE.AND P1, PT, R6, 0x3, PT ;  /* 0x000000030600780c */ /* 0x000fda0003f25270 */
[----:B--2---:R-:W-:Y:S05]  /*19c0*/  @!P1 BRA `(.L_x_38) ;  /* 0x0000000000909947 */ /* 0x004fea0003800000 */
[----:B------:R-:W0:Y:S01]  /*19d0*/  LDC.64 R6, c[0x0][0x388] ;  /* 0x0000e200ff067b82 */ /* 0x000e220000000a00 */
[----:B------:R-:W-:Y:S02]  /*19e0*/  IADD3 R5, PT, PT, R5, 0x1, RZ ;  /* 0x0000000105057810 */ /* 0x000fe40007ffe0ff */
[----:B------:R-:W-:Y:S02]  /*19f0*/  SHF.L.U64.HI R15, R9, 0x2, R8 ;  /* 0x00000002090f7819 */ /* 0x000fe40000010208 */
[----:B------:R-:W-:Y:S02]  /*1a00*/  LOP3.LUT R14, R5, 0x3, RZ, 0xc0, !PT ;  /* 0x00000003050e7812 */ /* 0x000fe400078ec0ff */
[----:B------:R-:W-:Y:S01]  /*1a10*/  SHF.L.U32 R5, R9, 0x2, RZ ;  /* 0x0000000209057819 */ /* 0x000fe200000006ff */
[----:B------:R-:W1:Y:S01]  /*1a20*/  LDC.64 R12, c[0x0][0x380] ;  /* 0x0000e000ff0c7b82 */ /* 0x000e620000000a00 */
[----:B0-----:R-:W-:-:S04]  /*1a30*/  IMAD.WIDE.U32 R6, R11, 0x4, R6 ;  /* 0x000000040b067825 */ /* 0x001fc800078e0006 */
[----:B-1----:R-:W-:-:S04]  /*1a40*/  IMAD.WIDE.U32 R12, R11, 0x4, R12 ;  /* 0x000000040b0c7825 */ /* 0x002fc800078e000c */
[C---:B------:R-:W-:Y:S01]  /*1a50*/  IMAD R11, R14.reuse, R10, R11 ;  /* 0x0000000a0e0b7224 */ /* 0x040fe200078e020b */
[----:B------:R-:W-:-:S07]  /*1a60*/  IADD3 R14, PT, PT, -R14, RZ, RZ ;  /* 0x000000ff0e0e7210 */ /* 0x000fce0007ffe1ff */
.L_x_39:
[----:B0-----:R-:W-:-:S04]  /*1a70*/  IADD3 R16, P1, PT, R12, R5, RZ ;  /* 0x000000050c107210 */ /* 0x001fc80007f3e0ff */
[----:B------:R-:W-:-:S06]  /*1a80*/  IADD3.X R17, PT, PT, R13, R15, RZ, P1, !PT ;  /* 0x0000000f0d117210 */ /* 0x000fcc0000ffe4ff */
[----:B------:R0:W2:Y:S01]  /*1a90*/  LDG.E R17, desc[UR6][R16.64] ;  /* 0x0000000610117981 */ /* 0x0000a2000c1e1900 */
[----:B------:R-:W-:Y:S01]  /*1aa0*/  HFMA2 R20, -RZ, RZ, 3.7421875, 0 ;  /* 0x437c0000ff147431 */ /* 0x000fe200000001ff */
[----:B------:R-:W-:Y:S02]  /*1ab0*/  MOV R19, 0x3bbb989d ;  /* 0x3bbb989d00137802 */ /* 0x000fe40000000f00 */
[----:B------:R-:W-:Y:S02]  /*1ac0*/  IADD3 R14, PT, PT, R14, 0x1, RZ ;  /* 0x000000010e0e7810 */ /* 0x000fe40007ffe0ff */
[----:B0-----:R-:W-:Y:S01]  /*1ad0*/  IADD3 R16, P1, PT, R6, R5, RZ ;  /* 0x0000000506107210 */ /* 0x001fe20007f3e0ff */
[----:B--2---:R-:W-:-:S03]  /*1ae0*/  FADD R18, -R4, R17 ;  /* 0x0000001104127221 */ /* 0x004fc60000000100 */
[----:B------:R-:W-:Y:S02]  /*1af0*/  IADD3.X R17, PT, PT, R7, R15, RZ, P1, !PT ;  /* 0x0000000f07117210 */ /* 0x000fe40000ffe4ff */
        /* <DEDUP_REMOVED lines=8> */
[----:B0-----:R-:W-:Y:S01]  /*1b80*/  FMUL R19, R19, R18 ;  /* 0x0000001213137220 */ /* 0x001fe20000400000 */
[----:B------:R-:W-:-:S03]  /*1b90*/  MOV R18, R5 ;  /* 0x0000000500127202 */ /* 0x000fc60000000f00 */
[----:B------:R-:W-:Y:S01]  /*1ba0*/  FMUL R23, R19, R0 ;  /* 0x0000000013177220 */ /* 0x000fe20000400000 */
[----:B------:R-:W-:-:S04]  /*1bb0*/  MOV R19, R15 ;  /* 0x0000000f00137202 */ /* 0x000fc80000000f00 */
[----:B------:R0:W-:Y:S01]  /*1bc0*/  STG.E desc[UR6][R16.64], R23 ;  /* 0x0000001710007986 */ /* 0x0001e2000c101906 */
[----:B------:R-:W-:-:S03]  /*1bd0*/  IMAD.WIDE.U32 R18, R10, 0x4, R18 ;  /* 0x000000040a127825 */ /* 0x000fc600078e0012 */
[----:B------:R-:W-:Y:S02]  /*1be0*/  MOV R5, R18 ;  /* 0x0000001200057202 */ /* 0x000fe40000000f00 */
[----:B------:R-:W-:Y:S01]  /*1bf0*/  MOV R15, R19 ;  /* 0x00000013000f7202 */ /* 0x000fe20000000f00 */
[----:B------:R-:W-:Y:S06]  /*1c00*/  @P1 BRA `(.L_x_39) ;  /* 0xfffffffc00981947 */ /* 0x000fec000383ffff */
.L_x_38:
[----:B------:R-:W-:Y:S05]  /*1c10*/  BSYNC.RECONVERGENT B0 ;  /* 0x0000000000007941 */ /* 0x000fea0003800200 */
.L_x_37:
[----:B------:R-:W-:Y:S05]  /*1c20*/  @!P0 EXIT ;  /* 0x000000000000894d */ /* 0x000fea0003800000 */
.L_x_40:
[----:B------:R-:W-:-:S06]  /*1c30*/  IMAD.WIDE.U32 R12, R11, 0x4, R2 ;  /* 0x000000040b0c7825 */ /* 0x000fcc00078e0002 */
[----:B------:R-:W2:Y:S01]  /*1c40*/  LDG.E R13, desc[UR6][R12.64] ;  /* 0x000000060c0d7981 */ /* 0x000ea2000c1e1900 */
[----:B-1----:R-:W-:Y:S01]  /*1c50*/  HFMA2 R5, -RZ, RZ, 0.96630859375, -0.0022525787353515625 ;  /* 0x3bbb989dff057431 */ /* 0x002fe200000001ff */
[----:B------:R-:W-:Y:S01]  /*1c60*/  MOV R6, 0x437c0000 ;  /* 0x437c000000067802 */ /* 0x000fe20000000f00 */
[----:B--2---:R-:W-:-:S04]  /*1c70*/  FADD R14, -R4, R13 ;  /* 0x0000000d040e7221 */ /* 0x004fc80000000100 */
[----:B------:R-:W-:-:S04]  /*1c80*/  FFMA.SAT R7, R14, R5, 0.5 ;  /* 0x3f0000000e077423 */ /* 0x000fc80000002005 */
[----:B------:R-:W-:-:S04]  /*1c90*/  FFMA.RM R7, R7, R6, 12582913 ;  /* 0x4b40000107077423 */ /* 0x000fc80000004006 */
[C---:B------:R-:W-:Y:S01]  /*1ca0*/  FADD R15, R7.reuse, -12583039 ;  /* 0xcb40007f070f7421 */ /* 0x040fe20000000000 */
[----:B------:R-:W-:-:S03]  /*1cb0*/  SHF.L.U32 R7, R7, 0x17, RZ ;  /* 0x0000001707077819 */ /* 0x000fc600000006ff */
[----:B------:R-:W-:-:S04]  /*1cc0*/  FFMA R15, R14, 1.4426950216293334961, -R15 ;  /* 0x3fb8aa3b0e0f7823 */ /* 0x000fc8000000080f */
[----:B0-----:R-:W-:Y:S01]  /*1cd0*/  FFMA R16, R14, 1.925963033500011079e-08, R15 ;  /* 0x32a570600e107823 */ /* 0x001fe2000000000f */
[-C--:B------:R-:W-:Y:S02]  /*1ce0*/  IADD3 R14, P0, PT, R9, R11.reuse, RZ ;  /* 0x0000000b090e7210 */ /* 0x080fe40007f1e0ff */
[----:B------:R-:W-:Y:S02]  /*1cf0*/  IADD3 R11, PT, PT, R10, R11, RZ ;  /* 0x0000000b0a0b7210 */ /* 0x000fe40007ffe0ff */
[----:B------:R-:W-:Y:S01]  /*1d00*/  IADD3.X R13, PT, PT, RZ, R8, RZ, P0, !PT ;  /* 0x00000008ff0d7210 */ /* 0x000fe200007fe4ff */
[----:B------:R-:W0:Y:S01]  /*1d10*/  MUFU.EX2 R16, R16 ;  /* 0x0000001000107308 */ /* 0x000e220000000800 */
[----:B------:R-:W-:-:S04]  /*1d20*/  LEA R12, P0, R14, UR4, 0x2 ;  /* 0x000000040e0c7c11 */ /* 0x000fc8000f8010ff */
[----:B------:R-:W-:Y:S01]  /*1d30*/  LEA.HI.X R13, R14, UR5, R13, 0x2, P0 ;  /* 0x000000050e0d7c11 */ /* 0x000fe200080f140d */
[----:B------:R-:W-:-:S04]  /*1d40*/  IMAD.WIDE.U32 R14, R11, 0x4, R2 ;  /* 0x000000040b0e7825 */ /* 0x000fc800078e0002 */
[----:B0-----:R-:W-:-:S04]  /*1d50*/  FMUL R7, R7, R16 ;  /* 0x0000001007077220 */ /* 0x001fc80000400000 */
[----:B------:R-:W-:-:S05]  /*1d60*/  FMUL R7, R7, R0 ;  /* 0x0000000007077220 */ /* 0x000fca0000400000 */
[----:B------:R0:W-:Y:S04]  /*1d70*/  STG.E desc[UR6][R12.64], R7 ;  /* 0x000000070c007986 */ /* 0x0001e8000c101906 */
[----:B------:R-:W2:Y:S01]  /*1d80*/  LDG.E R15, desc[UR6][R14.64] ;  /* 0x000000060e0f7981 */ /* 0x000ea2000c1e1900 */
[----:B------:R-:W-:Y:S02]  /*1d90*/  IADD3 R18, P0, PT, R9, R11, RZ ;  /* 0x0000000b09127210 */ /* 0x000fe40007f1e0ff */
[----:B------:R-:W-:Y:S02]  /*1da0*/  IADD3 R11, PT, PT, R11, R10, RZ ;  /* 0x0000000a0b0b7210 */ /* 0x000fe40007ffe0ff */
[----:B0-----:R-:W-:Y:S02]  /*1db0*/  IADD3.X R7, PT, PT, RZ, R8, RZ, P0, !PT ;  /* 0x00000008ff077210 */ /* 0x001fe400007fe4ff */
[----:B------:R-:W-:-:S04]  /*1dc0*/  LEA R12, P0, R18, UR4, 0x2 ;  /* 0x00000004120c7c11 */ /* 0x000fc8000f8010ff */
[----:B------:R-:W-:Y:S01]  /*1dd0*/  LEA.HI.X R13, R18, UR5, R7, 0x2, P0 ;  /* 0x00000005120d7c11 */ /* 0x000fe200080f1407 */
[----:B--2---:R-:W-:Y:S01]  /*1de0*/  FADD R16, -R4, R15 ;  /* 0x0000000f04107221 */ /* 0x004fe20000000100 */
[----:B------:R-:W-:-:S04]  /*1df0*/  IMAD.WIDE.U32 R14, R11, 0x4, R2 ;  /* 0x000000040b0e7825 */ /* 0x000fc800078e0002 */
        /* <DEDUP_REMOVED lines=31> */
[----:B0-----:R-:W-:Y:S01]  /*1ff0*/  IADD3.X R7, PT, PT, RZ, R8, RZ, P0, !PT ;  /* 0x00000008ff077210 */ /* 0x001fe200007fe4ff */
[----:B--2---:R-:W-:-:S04]  /*2000*/  FADD R16, -R4, R15 ;  /* 0x0000000f04107221 */ /* 0x004fc80000000100 */
[----:B------:R-:W-:-:S04]  /*2010*/  FFMA.SAT R5, R16, R5, 0.5 ;  /* 0x3f00000010057423 */ /* 0x000fc80000002005 */
[----:B------:R-:W-:Y:S01]  /*2020*/  FFMA.RM R5, R5, R6, 12582913 ;  /* 0x4b40000105057423 */ /* 0x000fe20000004006 */
[----:B------:R-:W-:-:S03]  /*2030*/  LEA R6, P0, R18, UR4, 0x2 ;  /* 0x0000000412067c11 */ /* 0x000fc6000f8010ff */
[C---:B------:R-:W-:Y:S01]  /*2040*/  FADD R17, R5.reuse, -12583039 ;  /* 0xcb40007f05117421 */ /* 0x040fe20000000000 */
[----:B------:R-:W-:Y:S02]  /*2050*/  SHF.L.U32 R5, R5, 0x17, RZ ;  /* 0x0000001705057819 */ /* 0x000fe400000006ff */
[----:B------:R-:W-:Y:S01]  /*2060*/  LEA.HI.X R7, R18, UR5, R7, 0x2, P0 ;  /* 0x0000000512077c11 */ /* 0x000fe200080f1407 */
[----:B------:R-:W-:Y:S01]  /*2070*/  FFMA R17, R16, 1.4426950216293334961, -R17 ;  /* 0x3fb8aa3b10117823 */ /* 0x000fe20000000811 */
[----:B------:R-:W-:-:S03]  /*2080*/  ISETP.GE.AND P0, PT, R11, UR8, PT ;  /* 0x000000080b007c0c */ /* 0x000fc6000bf06270 */
[----:B------:R-:W-:-:S04]  /*2090*/  FFMA R17, R16, 1.925963033500011079e-08, R17 ;  /* 0x32a5706010117823 */ /* 0x000fc80000000011 */
[----:B------:R-:W0:Y:S02]  /*20a0*/  MUFU.EX2 R16, R17 ;  /* 0x0000001100107308 */ /* 0x000e240000000800 */
[----:B0-----:R-:W-:-:S04]  /*20b0*/  FMUL R5, R5, R16 ;  /* 0x0000001005057220 */ /* 0x001fc80000400000 */
[----:B------:R-:W-:-:S05]  /*20c0*/  FMUL R5, R5, R0 ;  /* 0x0000000005057220 */ /* 0x000fca0000400000 */
[----:B------:R1:W-:Y:S01]  /*20d0*/  STG.E desc[UR6][R6.64], R5 ;  /* 0x0000000506007986 */ /* 0x0003e2000c101906 */
[----:B------:R-:W-:Y:S05]  /*20e0*/  @!P0 BRA `(.L_x_40) ;  /* 0xfffffff800d08947 */ /* 0x000fea000383ffff */
[----:B------:R-:W-:Y:S05]  /*20f0*/  EXIT ;  /* 0x000000000000794d */ /* 0x000fea0003800000 */
.L_x_34:
[----:B------:R-:W-:Y:S01]  /*2100*/  HFMA2 R20, -RZ, RZ, 0, 9.5367431640625e-07 ;  /* 0x00000010ff147431 */ /* 0x000fe200000001ff */
[----:B------:R-:W-:Y:S01]  /*2110*/  MOV R21, R7 ;  /* 0x0000000700157202 */ /* 0x000fe20000000f00 */
[----:B0-----:R-:W-:Y:S01]  /*2120*/  HFMA2 R5, -RZ, RZ, 0.96630859375, -0.0022525787353515625 ;  /* 0x3bbb989dff057431 */ /* 0x001fe200000001ff */
[----:B------:R-:W-:Y:S02]  /*2130*/  MOV R23, 0x1f ;  /* 0x0000001f00177802 */ /* 0x000fe40000000f00 */
[----:B------:R-:W-:-:S07]  /*2140*/  MOV R18, 0xffffffff ;  /* 0xffffffff00127802 */ /* 0x000fce0000000f00 */
[----:B------:R-:W-:Y:S05]  /*2150*/  WARPSYNC.COLLECTIVE R18, `(.L_x_41) ;  /* 0x0000000012087348 */ /* 0x000fea0003c00000 */
[----:B------:R0:W1:Y:S02]  /*2160*/  SHFL.DOWN P0, R12, R21, R20, R23 ;  /* 0x08000014150c7389 */ /* 0x0000640000000017 */
[----:B01----:R-:W-:Y:S05]  /*2170*/  ENDCOLLECTIVE ;  /* 0x000000000000791b */ /* 0x003fea0003800000 */
.L_x_41:
[----:B------:R-:W-:Y:S02]  /*2180*/  MOV R21, R4 ;  /* 0x0000000400157202 */ /* 0x000fe40000000f00 */
[----:B------:R-:W-:-:S07]  /*2190*/  MOV R14, R12 ;  /* 0x0000000c000e7202 */ /* 0x000fce0000000f00 */
[----:B------:R-:W-:Y:S05]  /*21a0*/  WARPSYNC.COLLECTIVE R18, `(.L_x_42) ;  /* 0x0000000012087348 */ /* 0x000fea0003c00000 */
[----:B------:R0:W1:Y:S02]  /*21b0*/  SHFL.DOWN P0, R12, R21, R20, R23 ;  /* 0x08000014150c7389 */ /* 0x0000640000000017 */
[----:B01----:R-:W-:Y:S05]  /*21c0*/  ENDCOLLECTIVE ;  /* 0x000000000000791b */ /* 0x003fea0003800000 */
.L_x_42:
[----:B------:R-:W-:Y:S01]  /*21d0*/  HFMA2 R20, -RZ, RZ, 0, 4.76837158203125e-07 ;  /* 0x00000008ff147431 */ /* 0x000fe200000001ff */
[----:B------:R-:W-:-:S04]  /*21e0*/  MOV R0, R12 ;  /* 0x0000000c00007202 */ /* 0x000fc80000000f00 */
[----:B------:R-:W-:-:S05]  /*21f0*/  FMNMX R13, R0, R4, !PT ;  /* 0x00000004000d7209 */ /* 0x000fca0007800000 */
[----:B------:R-:W-:Y:S01]  /*2200*/  FADD R6, R0, -R13 ;  /* 0x8000000d00067221 */ /* 0x000fe20000000000 */
[----:B------:R-:W-:Y:S01]  /*2210*/  MOV R0, 0x437c0000 ;  /* 0x437c000000007802 */ /* 0x000fe20000000f00 */
[----:B------:R-:W-:Y:S02]  /*2220*/  FADD R4, -R13, R4 ;  /* 0x000000040d047221 */ /* 0x000fe40000000100 */
        /* <DEDUP_REMOVED lines=17> */
[----:B------:R-:W-:-:S05]  /*2340*/  FFMA R7, R4, R7, R21 ;  /* 0x0000000704077223 */ /* 0x000fca0000000015 */
[----:B------:R-:W-:-:S07]  /*2350*/  MOV R21, R7 ;  /* 0x0000000700157202 */ /* 0x000fce0000000f00 */
[----:B------:R-:W-:Y:S05]  /*2360*/  WARPSYNC.COLLECTIVE R18, `(.L_x_43) ;  /* 0x0000000012087348 */ /* 0x000fea0003c00000 */
[----:B------:R0:W1:Y:S02]  /*2370*/  SHFL.DOWN P0, R12, R21, R20, R23 ;  /* 0x08000014150c7389 */ /* 0x0000640000000017 */
[----:B01----:R-:W-:Y:S05]  /*2380*/  ENDCOLLECTIVE ;  /* 0x000000000000791b */ /* 0x003fea0003800000 */
.L_x_43:
[----:B------:R-:W-:Y:S02]  /*2390*/  MOV R21, R13 ;  /* 0x0000000d00157202 */ /* 0x000fe40000000f00 */
[----:B------:R-:W-:-:S07]  /*23a0*/  MOV R14, R12 ;  /* 0x0000000c000e7202 */ /* 0x000fce0000000f00 */
[----:B------:R-:W-:Y:S05]  /*23b0*/  WARPSYNC.COLLECTIVE R18, `(.L_x_44) ;  /* 0x0000000012087348 */ /* 0x000fea0003c00000 */
[----:B------:R0:W1:Y:S02]  /*23c0*/  SHFL.DOWN P0, R12, R21, R20, R23 ;  /* 0x08000014150c7389 */ /* 0x0000640000000017 */
[----:B01----:R-:W-:Y:S05]  /*23d0*/  ENDCOLLECTIVE ;  /* 0x000000000000791b */ /* 0x003fea0003800000 */
.L_x_44:
[----:B------:R-:W-:Y:S01]  /*23e0*/  HFMA2 R20, -RZ, RZ, 0, 2.384185791015625e-07 ;  /* 0x00000004ff147431 */ /* 0x000fe200000001ff */
[----:B------:R-:W-:-:S05]  /*23f0*/  FMNMX R4, R13, R12, !PT ;  /* 0x0000000c0d047209 */ /* 0x000fca0007800000 */
[--C-:B------:R-:W-:Y:S01]  /*2400*/  FADD R12, R12, -R4.reuse ;  /* 0x800000040c0c7221 */ /* 0x100fe20000000000 */
[----:B------:R-:W-:-:S03]  /*2410*/  FADD R6, R13, -R4 ;  /* 0x800000040d067221 */ /* 0x000fc60000000000 */
[-C--:B------:R-:W-:Y:S01]  /*2420*/  FFMA.SAT R15, R12, R5.reuse, 0.5 ;  /* 0x3f0000000c0f7423 */ /* 0x080fe20000002005 */
[----:B------:R-:W-:-:S03]  /*2430*/  FFMA.SAT R13, R6, R5, 0.5 ;  /* 0x3f000000060d7423 */ /* 0x000fc60000002005 */
[-C--:B------:R-:W-:Y:S01]  /*2440*/  FFMA.RM R16, R15, R0.reuse, 12582913 ;  /* 0x4b4000010f107423 */ /* 0x080fe20000004000 */
[----:B------:R-:W-:-:S03]  /*2450*/  FFMA.RM R13, R13, R0, 12582913 ;  /* 0x4b4000010d0d7423 */ /* 0x000fc60000004000 */
[C---:B------:R-:W-:Y:S01]  /*2460*/  FADD R15, R16.reuse, -12583039 ;  /* 0xcb40007f100f7421 */ /* 0x040fe20000000000 */
[----:B------:R-:W-:-:S03]  /*2470*/  SHF.L.U32 R16, R16, 0x17, RZ ;  /* 0x0000001710107819 */ /* 0x000fc600000006ff */
        /* <DEDUP_REMOVED lines=16> */
.L_x_45:
[----:B------:R-:W-:Y:S02]  /*2580*/  MOV R21, R4 ;  /* 0x0000000400157202 */ /* 0x000fe40000000f00 */
[----:B------:R-:W-:-:S07]  /*2590*/  MOV R14, R12 ;  /* 0x0000000c000e7202 */ /* 0x000fce0000000f00 */
[----:B------:R-:W-:Y:S05]  /*25a0*/  WARPSYNC.COLLECTIVE R18, `(.L_x_46) ;  /* 0x0000000012087348 */ /* 0x000fea0003c00000 */
[----:B------:R0:W1:Y:S02]  /*25b0*/  SHFL.DOWN P0, R12, R21, R20, R23 ;  /* 0x08000014150c7389 */ /* 0x0000640000000017 */
[----:B01----:R-:W-:Y:S05]  /*25c0*/  ENDCOLLECTIVE ;  /* 0x000000000000791b */ /* 0x003fea0003800000 */
.L_x_46:
[----:B------:R-:W-:Y:S01]  /*25d0*/  HFMA2 R20, -RZ, RZ, 0, 1.1920928955078125e-07 ;  /* 0x00000002ff147431 */ /* 0x000fe200000001ff */
[----:B------:R-:W-:-:S04]  /*25e0*/  MOV R15, R12 ;  /* 0x0000000c000f7202 */ /* 0x000fc80000000f00 */
[----:B------:R-:W-:-:S05]  /*25f0*/  FMNMX R13, R4, R15, !PT ;  /* 0x0000000f040d7209 */ /* 0x000fca0007800000 */
        /* <DEDUP_REMOVED lines=24> */
.L_x_47:
[----:B------:R-:W-:Y:S02]  /*2780*/  MOV R21, R13 ;  /* 0x0000000d00157202 */ /* 0x000fe40000000f00 */
[----:B------:R-:W-:-:S07]  /*2790*/  MOV R6, R12 ;  /* 0x0000000c00067202 */ /* 0x000fce0000000f00 */
[----:B------:R-:W-:Y:S05]  /*27a0*/  WARPSYNC.COLLECTIVE R18, `(.L_x_48) ;  /* 0x0000000012087348 */ /* 0x000fea0003c00000 */
[----:B------:R0:W1:Y:S02]  /*27b0*/  SHFL.DOWN P0, R12, R21, R20, R23 ;  /* 0x08000014150c7389 */ /* 0x0000640000000017 */
[----:B01----:R-:W-:Y:S05]  /*27c0*/  ENDCOLLECTIVE ;  /* 0x000000000000791b */ /* 0x003fea0003800000 */
.L_x_48:
[----:B------:R-:W-:Y:S01]  /*27d0*/  HFMA2 R20, -RZ, RZ, 0, 5.9604644775390625e-08 ;  /* 0x00000001ff147431 */ /* 0x000fe200000001ff */
        /* <DEDUP_REMOVED lines=26> */
.L_x_49:
[----:B------:R-:W-:Y:S02]  /*2980*/  MOV R21, R15 ;  /* 0x0000000f00157202 */ /* 0x000fe40000000f00 */
[----:B------:R-:W-:-:S07]  /*2990*/  MOV R7, R12 ;  /* 0x0000000c00077202 */ /* 0x000fce0000000f00 */
[----:B------:R-:W-:Y:S05]  /*29a0*/  WARPSYNC.COLLECTIVE R18, `(.L_x_50) ;  /* 0x0000000012087348 */ /* 0x000fea0003c00000 */
[----:B------:R0:W1:Y:S02]  /*29b0*/  SHFL.DOWN P0, R12, R21, R20, R23 ;  /* 0x08000014150c7389 */ /* 0x0000640000000017 */
[----:B01----:R-:W-:Y:S05]  /*29c0*/  ENDCOLLECTIVE ;  /* 0x000000000000791b */ /* 0x003fea0003800000 */
.L_x_50:
[----:B------:R-:W-:Y:S05]  /*29d0*/  BRA `(.L_x_51) ;  /* 0xffffffe800c47947 */ /* 0x000fea000383ffff */
        .weak           $__internal_1_$__cuda_sm20_rcp_rn_f32_slowpath
        .type           $__internal_1_$__cuda_sm20_rcp_rn_f32_slowpath,@function
        .size           $__internal_1_$__cuda_sm20_rcp_rn_f32_slowpath,(.L_x_131 - $__internal_1_$__cuda_sm20_rcp_rn_f32_slowpath)
$__internal_1_$__cuda_sm20_rcp_rn_f32_slowpath:
[----:B------:R-:W-:-:S04]  /*29e0*/  SHF.L.U32 R0, R5, 0x1, RZ ;  /* 0x0000000105007819 */ /* 0x000fc800000006ff */
[----:B------:R-:W-:Y:S02]  /*29f0*/  SHF.R.U32.HI R7, RZ, 0x18, R0 ;  /* 0x00000018ff077819 */ /* 0x000fe40000011600 */
[----:B------:R-:W-:Y:S02]  /*2a00*/  MOV R0, R5 ;  /* 0x0000000500007202 */ /* 0x000fe40000000f00 */
        /* <DEDUP_REMOVED lines=13> */
.L_x_52:
[----:B------:R-:W-:-:S04]  /*2ae0*/  IADD3 R5, PT, PT, R7, -0xfd, RZ ;  /* 0xffffff0307057810 */ /* 0x000fc80007ffe0ff */
[----:B------:R-:W-:-:S13]  /*2af0*/  ISETP.GT.U32.AND P0, PT, R5, 0x1, PT ;  /* 0x000000010500780c */ /* 0x000fda0003f04070 */
[----:B------:R-:W-:Y:S05]  /*2b00*/  @P0 BRA `(.L_x_54) ;  /* 0x0000000000780947 */ /* 0x000fea0003800000 */
[----:B------:R-:W-:Y:S01]  /*2b10*/  LOP3.LUT R12, R0, 0x7fffff, RZ, 0xc0, !PT ;  /* 0x007fffff000c7812 */ /* 0x000fe200078ec0ff */
[----:B------:R-:W-:Y:S01]  /*2b20*/  HFMA2 R16, -RZ, RZ, 0, 1.78813934326171875e-07 ;  /* 0x00000003ff107431 */ /* 0x000fe200000001ff */
[----:B------:R-:W-:Y:S02]  /*2b30*/  IADD3 R7, PT, PT, R7, -0xfc, RZ ;  /* 0xffffff0407077810 */ /* 0x000fe40007ffe0ff */
[----:B------:R-:W-:-:S04]  /*2b40*/  LOP3.LUT R12, R12, 0x3f800000, RZ, 0xfc, !PT ;  /* 0x3f8000000c0c7812 */ /* 0x000fc800078efcff */
[----:B------:R-:W0:Y:S01]  /*2b50*/  MUFU.RCP R13, R12 ;  /* 0x0000000c000d7308 */ /* 0x000e220000001000 */
[----:B------:R-:W-:Y:S01]  /*2b60*/  SHF.L.U32 R17, R16, R5, RZ ;  /* 0x0000000510117219 */ /* 0x000fe200000006ff */
        /* <DEDUP_REMOVED lines=9> */
[----:B------:R-:W-:-:S02]  /*2c00*/  IADD3 R13, PT, PT, -R13, RZ, RZ ;  /* 0x000000ff0d0d7210 */ /* 0x000fc40007ffe1ff */
[-C--:B------:R-:W-:Y:S02]  /*2c10*/  SHF.R.U32.HI R12, RZ, R5.reuse, R12 ;  /* 0x00000005ff0c7219 */ /* 0x080fe4000001160c */
[----:B------:R-:W-:Y:S02]  /*2c20*/  LOP3.LUT P1, RZ, R13, R5, R14, 0xf8, !PT ;  /* 0x000000050dff7212 */ /* 0x000fe4000782f80e */
[C---:B------:R-:W-:Y:S02]  /*2c30*/  LOP3.LUT P0, RZ, R12.reuse, 0x1, RZ, 0xc0, !PT ;  /* 0x000000010cff7812 */ /* 0x040fe4000780c0ff */
[----:B------:R-:W-:-:S04]  /*2c40*/  LOP3.LUT P2, RZ, R12, 0x2, RZ, 0xc0, !PT ;  /* 0x000000020cff7812 */ /* 0x000fc8000784c0ff */
[----:B------:R-:W-:Y:S02]  /*2c50*/  PLOP3.LUT P0, PT, P0, P1, P2, 0xe0, 0x0 ;  /* 0x000000000000781c */ /* 0x000fe40000703c20 */
[----:B------:R-:W-:Y:S02]  /*2c60*/  LOP3.LUT P1, RZ, R0, 0x7fffff, RZ, 0xc0, !PT ;  /* 0x007fffff00ff7812 */ /* 0x000fe4000782c0ff */
[----:B------:R-:W-:-:S04]  /*2c70*/  SEL R5, RZ, 0x1, !P0 ;  /* 0x00000001ff057807 */ /* 0x000fc80004000000 */
[----:B------:R-:W-:-:S04]  /*2c80*/  IADD3 R5, PT, PT, -R5, RZ, RZ ;  /* 0x000000ff05057210 */ /* 0x000fc80007ffe1ff */
[----:B------:R-:W-:Y:S02]  /*2c90*/  ISETP.GE.AND P0, PT, R5, RZ, PT ;  /* 0x000000ff0500720c */ /* 0x000fe40003f06270 */
[----:B------:R-:W-:-:S11]  /*2ca0*/  SHF.R.U32.HI R5, RZ, R7, R14 ;  /* 0x00000007ff057219 */ /* 0x000fd6000001160e */
[----:B------:R-:W-:-:S04]  /*2cb0*/  @!P0 IADD3 R5, PT, PT, R5, 0x1, RZ ;  /* 0x0000000105058810 */ /* 0x000fc80007ffe0ff */
[----:B------:R-:W-:-:S04]  /*2cc0*/  @!P1 SHF.L.U32 R5, R5, 0x1, RZ ;  /* 0x0000000105059819 */ /* 0x000fc800000006ff */
[----:B------:R-:W-:Y:S01]  /*2cd0*/  LOP3.LUT R5, R5, 0x80000000, R0, 0xf8, !PT ;  /* 0x8000000005057812 */ /* 0x000fe200078ef800 */
[----:B------:R-:W-:Y:S06]  /*2ce0*/  BRA `(.L_x_53) ;  /* 0x0000000000047947 */ /* 0x000fec0003800000 */
.L_x_54:
[----:B------:R0:W1:Y:S02]  /*2cf0*/  MUFU.RCP R5, R0 ;  /* 0x0000000000057308 */ /* 0x0000640000001000 */
.L_x_53:
[----:B------:R-:W-:-:S04]  /*2d00*/  MOV R7, 0x0 ;  /* 0x0000000000077802 */ /* 0x000fc80000000f00 */
[----:B0123--:R-:W-:Y:S05]  /*2d10*/  RET.REL.NODEC R6 `(_Z21softmax_online_kernelPKfPfii) ;  /* 0xffffffd006b87950 */ /* 0x00ffea0003c3ffff */
.L_x_55:
        /* <DEDUP_REMOVED lines=14> */
.L_x_131:


//--------------------- .text._Z33softmax_online_split_setup_kernelPfi --------------------------
	.section	.text._Z33softmax_online_split_setup_kernelPfi,"ax",@progbits
	.align	128
        .global         _Z33softmax_online_split_setup_kernelPfi
        .type           _Z33softmax_online_split_setup_kernelPfi,@function
        .size           _Z33softmax_online_split_setup_kernelPfi,(.L_x_137 - _Z33softmax_online_split_setup_kernelPfi)
        .other          _Z33softmax_online_split_setup_kernelPfi,@"STO_CUDA_ENTRY STV_DEFAULT"
_Z33softmax_online_split_setup_kernelPfi:
.text._Z33softmax_online_split_setup_kernelPfi:
[----:B------:R-:W-:Y:S01]  /*0000*/  LDC R1, c[0x0][0x37c] ;  /* 0x0000df00ff017b82 */ /* 0x000fe20000000800 */
[----:B------:R-:W0:Y:S07]  /*0010*/  S2R R3, SR_TID.X ;  /* 0x0000000000037919 */ /* 0x000e2e0000002100 */
[----:B------:R-:W0:Y:S01]  /*0020*/  S2UR UR4, SR_CTAID.X ;  /* 0x00000000000479c3 */ /* 0x000e220000002500 */
[----:B------:R-:W1:Y:S07]  /*0030*/  LDCU UR5, c[0x0][0x388] ;  /* 0x00007100ff0577ac */ /* 0x000e6e0008000800 */
[----:B------:R-:W0:Y:S02]  /*0040*/  LDC R0, c[0x0][0x360] ;  /* 0x0000d800ff007b82 */ /* 0x000e240000000800 */
[----:B0-----:R-:W-:-:S05]  /*0050*/  IMAD R0, R0, UR4, R3 ;  /* 0x0000000400007c24 */ /* 0x001fca000f8e0203 */
[----:B-1----:R-:W-:-:S13]  /*0060*/  ISETP.GE.AND P0, PT, R0, UR5, PT ;  /* 0x0000000500007c0c */ /* 0x002fda000bf06270 */
[----:B------:R-:W-:Y:S05]  /*0070*/  @P0 EXIT ;  /* 0x000000000000094d */ /* 0x000fea0003800000 */
[----:B------:R-:W0:Y:S01]  /*0080*/  LDC.64 R2, c[0x0][0x380] ;  /* 0x0000e000ff027b82 */ /* 0x000e220000000a00 */
[----:B------:R-:W1:Y:S01]  /*0090*/  LDCU.64 UR4, c[0x0][0x358] ;  /* 0x00006b00ff0477ac */ /* 0x000e620008000a00 */
[----:B------:R-:W-:Y:S02]  /*00a0*/  SHF.L.U32 R5, R0, 0x1, RZ ;  /* 0x0000000100057819 */ /* 0x000fe400000006ff */
[----:B------:R-:W-:-:S03]  /*00b0*/  MOV R7, 0xff7fffff ;  /* 0xff7fffff00077802 */ /* 0x000fc60000000f00 */
[----:B0-----:R-:W-:-:S04]  /*00c0*/  IMAD.WIDE R2, R5, 0x4, R2 ;  /* 0x0000000405027825 */ /* 0x001fc800078e0202 */
[----:B------:R-:W-:Y:S01]  /*00d0*/  HFMA2 R5, -RZ, RZ, 1.875, 0 ;  /* 0x3f800000ff057431 */ /* 0x000fe200000001ff */
[----:B-1----:R-:W-:Y:S04]  /*00e0*/  STG.E desc[UR4][R2.64], R7 ;  /* 0x0000000702007986 */ /* 0x002fe8000c101904 */
[----:B------:R-:W-:Y:S01]  /*00f0*/  STG.E desc[UR4][R2.64+0x4], R5 ;  /* 0x0000040502007986 */ /* 0x000fe2000c101904 */
[----:B------:R-:W-:Y:S05]  /*0100*/  EXIT ;  /* 0x000000000000794d */ /* 0x000fea0003800000 */
.L_x_56:
        /* <DEDUP_REMOVED lines=15> */
.L_x_137:


//--------------------- .text._Z32softmax_naive_split_pass3_kernelPfS_iii --------------------------
	.section	.text._Z32softmax_naive_split_pass3_kernelPfS_iii,"ax",@progbits
	.align	128
        .global         _Z32softmax_naive_split_pass3_kernelPfS_iii
        .type           _Z32softmax_naive_split_pass3_kernelPfS_iii,@function
        .size           _Z32softmax_naive_split_pass3_kernelPfS_iii,(.L_x_132 - _Z32softmax_naive_split_pass3_kernelPfS_iii)
        .other          _Z32softmax_naive_split_pass3_kernelPfS_iii,@"STO_CUDA_ENTRY STV_DEFAULT"
_Z32softmax_naive_split_pass3_kernelPfS_iii:
.text._Z32softmax_naive_split_pass3_kernelPfS_iii:
[----:B------:R-:W-:Y:S01]  /*0000*/  LDC R1, c[0x0][0x37c] ;  /* 0x0000df00ff017b82 */ /* 0x000fe20000000800 */
[----:B------:R-:W0:Y:S07]  /*0010*/  S2R R3, SR_CTAID.Y ;  /* 0x0000000000037919 */ /* 0x000e2e0000002600 */
[----:B------:R-:W0:Y:S01]  /*0020*/  LDC.64 R6, c[0x0][0x388] ;  /* 0x0000e200ff067b82 */ /* 0x000e220000000a00 */
[----:B------:R-:W1:Y:S01]  /*0030*/  LDCU.64 UR6, c[0x0][0x358] ;  /* 0x00006b00ff0677ac */ /* 0x000e620008000a00 */
[----:B------:R-:W2:Y:S06]  /*0040*/  LDCU UR5, c[0x0][0x398] ;  /* 0x00007300ff0577ac */ /* 0x000eac0008000800 */
[----:B------:R-:W2:Y:S08]  /*0050*/  S2UR UR4, SR_CTAID.X ;  /* 0x00000000000479c3 */ /* 0x000eb00000002500 */
[----:B------:R-:W3:Y:S01]  /*0060*/  LDC R4, c[0x0][0x394] ;  /* 0x0000e500ff047b82 */ /* 0x000ee20000000800 */
[----:B0-----:R-:W-:-:S06]  /*0070*/  IMAD.WIDE.U32 R6, R3, 0x4, R6 ;  /* 0x0000000403067825 */ /* 0x001fcc00078e0006 */
[----:B-1----:R-:W4:Y:S01]  /*0080*/  LDG.E R6, desc[UR6][R6.64] ;  /* 0x0000000606067981 */ /* 0x002f22000c1e1900 */
[----:B------:R-:W0:Y:S01]  /*0090*/  LDC R2, c[0x0][0x360] ;  /* 0x0000d800ff027b82 */ /* 0x000e220000000800 */
[----:B--2---:R-:W-:Y:S01]  /*00a0*/  UIMAD UR4, UR4, UR5, URZ ;  /* 0x00000005040472a4 */ /* 0x004fe2000f8e02ff */
[----:B------:R-:W1:Y:S05]  /*00b0*/  S2R R5, SR_TID.X ;  /* 0x0000000000057919 */ /* 0x000e6a0000002100 */
[----:B---3--:R-:W-:-:S05]  /*00c0*/  IMAD R3, R3, R4, UR4 ;  /* 0x0000000403037e24 */ /* 0x008fca000f8e0204 */
[----:B------:R-:W-:Y:S01]  /*00d0*/  SHF.R.S32.HI R12, RZ, 0x1f, R3 ;  /* 0x0000001fff0c7819 */ /* 0x000fe20000011403 */
[----:B----4-:R-:W-:-:S05]  /*00e0*/  VIADD R0, R6, 0x1800000 ;  /* 0x0180000006007836 */ /* 0x010fca0000000000 */
[----:B------:R-:W-:-:S04]  /*00f0*/  LOP3.LUT R0, R0, 0x7f800000, RZ, 0xc0, !PT ;  /* 0x7f80000000007812 */ /* 0x000fc800078ec0ff */
[----:B------:R-:W-:-:S13]  /*0100*/  ISETP.GT.U32.AND P0, PT, R0, 0x1ffffff, PT ;  /* 0x01ffffff0000780c */ /* 0x000fda0003f04070 */
[----:B01----:R-:W-:Y:S05]  /*0110*/  @P0 BRA `(.L_x_57) ;  /* 0x00000000000c0947 */ /* 0x003fea0003800000 */
[----:B------:R-:W-:-:S07]  /*0120*/  MOV R4, 0x140 ;  /* 0x0000014000047802 */ /* 0x000fce0000000f00 */
[----:B------:R-:W-:Y:S05]  /*0130*/  CALL.REL.NOINC `($__internal_2_$__cuda_sm20_rcp_rn_f32_slowpath) ;  /* 0x0000000400847944 */ /* 0x000fea0003c00000 */
[----:B------:R-:W-:Y:S05]  /*0140*/  BRA `(.L_x_58) ;  /* 0x0000000000107947 */ /* 0x000fea0003800000 */
.L_x_57:
[----:B------:R-:W0:Y:S02]  /*0150*/  MUFU.RCP R7, R6 ;  /* 0x0000000600077308 */ /* 0x000e240000001000 */
[----:B0-----:R-:W-:-:S04]  /*0160*/  FFMA R0, R6, R7, -1 ;  /* 0xbf80000006007423 */ /* 0x001fc80000000007 */
[----:B------:R-:W-:-:S04]  /*0170*/  FADD.FTZ R0, -R0, -RZ ;  /* 0x800000ff00007221 */ /* 0x000fc80000010100 */
[----:B------:R-:W-:-:S07]  /*0180*/  FFMA R0, R7, R0, R7 ;  /* 0x0000000007007223 */ /* 0x000fce0000000007 */
.L_x_58:
        /* <DEDUP_REMOVED lines=9> */
[----:B------:R-:W1:Y:S01]  /*0220*/  LDCU.64 UR8, c[0x0][0x380] ;  /* 0x00007000ff0877ac */ /* 0x000e620008000a00 */
[----:B------:R-:W-:Y:S02]  /*0230*/  BSSY.RECONVERGENT B0, `(.L_x_59) ;  /* 0x000002d000007945 */ /* 0x000fe40003800200 */
[----:B------:R-:W-:Y:S02]  /*0240*/  ISETP.GE.U32.AND P0, PT, R9, R4, PT ;  /* 0x000000040900720c */ /* 0x000fe40003f06070 */
[----:B------:R-:W-:Y:S02]  /*0250*/  VIMNMX.U32 R8, PT, PT, R4, R9, !PT ;  /* 0x0000000904087248 */ /* 0x000fe40007fe0000 */
[----:B------:R-:W-:-:S04]  /*0260*/  SEL R10, RZ, 0x1, P0 ;  /* 0x00000001ff0a7807 */ /* 0x000fc80000000000 */
[----:B------:R-:W-:Y:S01]  /*0270*/  IADD3 R9, PT, PT, R8, -R9, -R10 ;  /* 0x8000000908097210 */ /* 0x000fe20007ffe80a */
[----:B0-----:R-:W0:Y:S02]  /*0280*/  MUFU.RCP R11, R11 ;  /* 0x0000000b000b7308 */ /* 0x001e240000001000 */
[----:B0-----:R-:W-:-:S06]  /*0290*/  VIADD R6, R11, 0xffffffe ;  /* 0x0ffffffe0b067836 */ /* 0x001fcc0000000000 */
[----:B------:R0:W2:Y:S02]  /*02a0*/  F2I.FTZ.U32.TRUNC.NTZ R7, R6 ;  /* 0x0000000600077305 */ /* 0x0000a4000021f000 */
[----:B0-----:R-:W-:Y:S02]  /*02b0*/  IMAD.MOV.U32 R6, RZ, RZ, RZ ;  /* 0x000000ffff067224 */ /* 0x001fe400078e00ff */
[----:B--2---:R-:W-:-:S04]  /*02c0*/  IMAD.MOV R13, RZ, RZ, -R7 ;  /* 0x000000ffff0d7224 */ /* 0x004fc800078e0a07 */
[----:B------:R-:W-:-:S04]  /*02d0*/  IMAD R13, R13, R2, RZ ;  /* 0x000000020d0d7224 */ /* 0x000fc800078e02ff */
[----:B------:R-:W-:-:S06]  /*02e0*/  IMAD.HI.U32 R14, R7, R13, R6 ;  /* 0x0000000d070e7227 */ /* 0x000fcc00078e0006 */
[----:B------:R-:W-:-:S04]  /*02f0*/  IMAD.HI.U32 R7, R14, R9, RZ ;  /* 0x000000090e077227 */ /* 0x000fc800078e00ff */
[----:B------:R-:W-:-:S04]  /*0300*/  IMAD.MOV R6, RZ, RZ, -R7 ;  /* 0x000000ffff067224 */ /* 0x000fc800078e0a07 */
[----:B------:R-:W-:-:S05]  /*0310*/  IMAD R9, R2, R6, R9 ;  /* 0x0000000602097224 */ /* 0x000fca00078e0209 */
[----:B------:R-:W-:-:S13]  /*0320*/  ISETP.GE.U32.AND P0, PT, R9, R2, PT ;  /* 0x000000020900720c */ /* 0x000fda0003f06070 */
[----:B------:R-:W-:Y:S02]  /*0330*/  @P0 IMAD.IADD R9, R9, 0x1, -R2 ;  /* 0x0000000109090824 */ /* 0x000fe400078e0a02 */
[----:B------:R-:W-:-:S03]  /*0340*/  @P0 VIADD R7, R7, 0x1 ;  /* 0x0000000107070836 */ /* 0x000fc60000000000 */
[----:B------:R-:W-:-:S13]  /*0350*/  ISETP.GE.U32.AND P1, PT, R9, R2, PT ;  /* 0x000000020900720c */ /* 0x000fda0003f26070 */
[----:B------:R-:W-:Y:S01]  /*0360*/  @P1 VIADD R7, R7, 0x1 ;  /* 0x0000000107071836 */ /* 0x000fe20000000000 */
[----:B------:R-:W-:-:S04]  /*0370*/  @!P2 LOP3.LUT R7, RZ, R2, RZ, 0x33, !PT ;  /* 0x00000002ff07a212 */ /* 0x000fc800078e33ff */
[----:B------:R-:W-:-:S04]  /*0380*/  IADD3 R6, PT, PT, R10, R7, RZ ;  /* 0x000000070a067210 */ /* 0x000fc80007ffe0ff */
[C---:B------:R-:W-:Y:S02]  /*0390*/  LOP3.LUT R7, R6.reuse, 0x3, RZ, 0xc0, !PT ;  /* 0x0000000306077812 */ /* 0x040fe400078ec0ff */
[----:B------:R-:W-:Y:S02]  /*03a0*/  ISETP.GE.U32.AND P0, PT, R6, 0x3, PT ;  /* 0x000000030600780c */ /* 0x000fe40003f06070 */
[----:B------:R-:W-:-:S13]  /*03b0*/  ISETP.NE.AND P1, PT, R7, 0x3, PT ;  /* 0x000000030700780c */ /* 0x000fda0003f25270 */
[----:B-1----:R-:W-:Y:S05]  /*03c0*/  @!P1 BRA `(.L_x_60) ;  /* 0x00000000004c9947 */ /* 0x002fea0003800000 */
[----:B------:R-:W0:Y:S01]  /*03d0*/  LDCU.64 UR4, c[0x0][0x380] ;  /* 0x00007000ff0477ac */ /* 0x000e220008000a00 */
[----:B------:R-:W-:Y:S01]  /*03e0*/  VIADD R6, R6, 0x1 ;  /* 0x0000000106067836 */ /* 0x000fe20000000000 */
[----:B------:R-:W-:-:S04]  /*03f0*/  IADD3 R7, P1, PT, R3, R5, RZ ;  /* 0x0000000503077210 */ /* 0x000fc80007f3e0ff */
[----:B------:R-:W-:Y:S01]  /*0400*/  LOP3.LUT R6, R6, 0x3, RZ, 0xc0, !PT ;  /* 0x0000000306067812 */ /* 0x000fe200078ec0ff */
[----:B------:R-:W-:-:S04]  /*0410*/  IMAD.X R8, RZ, RZ, R12, P1 ;  /* 0x000000ffff087224 */ /* 0x000fc800008e060c */
[----:B------:R-:W-:Y:S02]  /*0420*/  IMAD R5, R6, R2, R5 ;  /* 0x0000000206057224 */ /* 0x000fe400078e0205 */
[----:B------:R-:W-:Y:S01]  /*0430*/  IMAD.MOV R10, RZ, RZ, -R6 ;  /* 0x000000ffff0a7224 */ /* 0x000fe200078e0a06 */
[----:B0-----:R-:W-:-:S04]  /*0440*/  LEA R13, P1, R7, UR4, 0x2 ;  /* 0x00000004070d7c11 */ /* 0x001fc8000f8210ff */
[----:B------:R-:W-:-:S09]  /*0450*/  LEA.HI.X R7, R7, UR5, R8, 0x2, P1 ;  /* 0x0000000507077c11 */ /* 0x000fd200088f1408 */
.L_x_61:
[----:B0-----:R-:W-:Y:S02]  /*0460*/  IMAD.MOV.U32 R8, RZ, RZ, R13 ;  /* 0x000000ffff087224 */ /* 0x001fe400078e000d */
[----:B------:R-:W-:-:S05]  /*0470*/  IMAD.MOV.U32 R9, RZ, RZ, R7 ;  /* 0x000000ffff097224 */ /* 0x000fca00078e0007 */
[----:B------:R-:W2:Y:S01]  /*0480*/  LDG.E R7, desc[UR6][R8.64] ;  /* 0x0000000608077981 */ /* 0x000ea2000c1e1900 */
[----:B------:R-:W-:-:S05]  /*0490*/  VIADD R10, R10, 0x1 ;  /* 0x000000010a0a7836 */ /* 0x000fca0000000000 */
[----:B------:R-:W-:Y:S01]  /*04a0*/  ISETP.NE.AND P1, PT, R10, RZ, PT ;  /* 0x000000ff0a00720c */ /* 0x000fe20003f25270 */
[----:B--2---:R-:W-:Y:S01]  /*04b0*/  FMUL R11, R7, R0 ;  /* 0x00000000070b7220 */ /* 0x004fe20000400000 */
[----:B------:R-:W-:-:S04]  /*04c0*/  IMAD.WIDE.U32 R6, R2, 0x4, R8 ;  /* 0x0000000402067825 */ /* 0x000fc800078e0008 */
[----:B------:R0:W-:Y:S01]  /*04d0*/  STG.E desc[UR6][R8.64], R11 ;  /* 0x0000000b08007986 */ /* 0x0001e2000c101906 */
[----:B------:R-:W-:-:S06]  /*04e0*/  IMAD.MOV.U32 R13, RZ, RZ, R6 ;  /* 0x000000ffff0d7224 */ /* 0x000fcc00078e0006 */
[----:B------:R-:W-:Y:S05]  /*04f0*/  @P1 BRA `(.L_x_61) ;  /* 0xfffffffc00d81947 */ /* 0x000fea000383ffff */
.L_x_60:
[----:B------:R-:W-:Y:S05]  /*0500*/  BSYNC.RECONVERGENT B0 ;  /* 0x0000000000007941 */ /* 0x000fea0003800200 */
.L_x_59:
[----:B------:R-:W-:Y:S05]  /*0510*/  @!P0 EXIT ;  /* 0x000000000000894d */ /* 0x000fea0003800000 */
.L_x_62:
[----:B------:R-:W-:-:S04]  /*0520*/  IADD3 R6, P0, PT, R3, R5, RZ ;  /* 0x0000000503067210 */ /* 0x000fc80007f1e0ff */
[----:B------:R-:W-:Y:S02]  /*0530*/  IADD3.X R7, PT, PT, RZ, R12, RZ, P0, !PT ;  /* 0x0000000cff077210 */ /* 0x000fe400007fe4ff */
[----:B------:R-:W-:-:S04]  /*0540*/  LEA R10, P0, R6, UR8, 0x2 ;  /* 0x00000008060a7c11 */ /* 0x000fc8000f8010ff */
[----:B0-----:R-:W-:-:S05]  /*0550*/  LEA.HI.X R11, R6, UR9, R7, 0x2, P0 ;  /* 0x00000009060b7c11 */ /* 0x001fca00080f1407 */
[----:B------:R-:W2:Y:S01]  /*0560*/  LDG.E R7, desc[UR6][R10.64] ;  /* 0x000000060a077981 */ /* 0x000ea2000c1e1900 */
[----:B------:R-:W-:-:S05]  /*0570*/  IMAD.IADD R6, R2, 0x1, R5 ;  /* 0x0000000102067824 */ /* 0x000fca00078e0205 */
[----:B------:R-:W-:-:S05]  /*0580*/  IADD3 R5, P0, PT, R3, R6, RZ ;  /* 0x0000000603057210 */ /* 0x000fca0007f1e0ff */
[----:B------:R-:W-:Y:S01]  /*0590*/  IMAD.X R14, RZ, RZ, R12, P0 ;  /* 0x000000ffff0e7224 */ /* 0x000fe200000e060c */
[----:B------:R-:W-:-:S04]  /*05a0*/  LEA R8, P0, R5, UR8, 0x2 ;  /* 0x0000000805087c11 */ /* 0x000fc8000f8010ff */
[----:B------:R-:W-:Y:S01]  /*05b0*/  LEA.HI.X R9, R5, UR9, R14, 0x2, P0 ;  /* 0x0000000905097c11 */ /* 0x000fe200080f140e */
[----:B--2---:R-:W-:-:S05]  /*05c0*/  FMUL R5, R7, R0 ;  /* 0x0000000007057220 */ /* 0x004fca0000400000 */
[----:B------:R0:W-:Y:S04]  /*05d0*/  STG.E desc[UR6][R10.64], R5 ;  /* 0x000000050a007986 */ /* 0x0001e8000c101906 */
        /* <DEDUP_REMOVED lines=10> */
[----:B0-----:R-:W-:-:S05]  /*0680*/  IADD3 R5, P0, PT, R3, R14, RZ ;  /* 0x0000000e03057210 */ /* 0x001fca0007f1e0ff */
[----:B------:R-:W-:Y:S01]  /*0690*/  IMAD.X R16, RZ, RZ, R12, P0 ;  /* 0x000000ffff107224 */ /* 0x000fe200000e060c */
[----:B------:R-:W-:-:S04]  /*06a0*/  LEA R10, P0, R5, UR8, 0x2 ;  /* 0x00000008050a7c11 */ /* 0x000fc8000f8010ff */
[----:B------:R-:W-:Y:S01]  /*06b0*/  LEA.HI.X R11, R5, UR9, R16, 0x2, P0 ;  /* 0x00000009050b7c11 */ /* 0x000fe200080f1410 */
[----:B--2---:R-:W-:-:S05]  /*06c0*/  FMUL R15, R15, R0 ;  /* 0x000000000f0f7220 */ /* 0x004fca0000400000 */
[----:B------:R1:W-:Y:S04]  /*06d0*/  STG.E desc[UR6][R6.64], R15 ;  /* 0x0000000f06007986 */ /* 0x0003e8000c101906 */
[----:B------:R-:W2:Y:S02]  /*06e0*/  LDG.E R5, desc[UR6][R10.64] ;  /* 0x000000060a057981 */ /* 0x000ea4000c1e1900 */
[----:B--2---:R-:W-:Y:S01]  /*06f0*/  FMUL R17, R5, R0 ;  /* 0x0000000005117220 */ /* 0x004fe20000400000 */
[----:B------:R-:W-:-:S04]  /*0700*/  IMAD.IADD R5, R14, 0x1, R2 ;  /* 0x000000010e057824 */ /* 0x000fc800078e0202 */
[----:B------:R1:W-:Y:S01]  /*0710*/  STG.E desc[UR6][R10.64], R17 ;  /* 0x000000110a007986 */ /* 0x0003e2000c101906 */
[----:B------:R-:W-:-:S13]  /*0720*/  ISETP.GE.AND P0, PT, R5, R4, PT ;  /* 0x000000040500720c */ /* 0x000fda0003f06270 */
[----:B-1----:R-:W-:Y:S05]  /*0730*/  @!P0 BRA `(.L_x_62) ;  /* 0xfffffffc00788947 */ /* 0x002fea000383ffff */
[----:B------:R-:W-:Y:S05]  /*0740*/  EXIT ;  /* 0x000000000000794d */ /* 0x000fea0003800000 */
        .weak           $__internal_2_$__cuda_sm20_rcp_rn_f32_slowpath
        .type           $__internal_2_$__cuda_sm20_rcp_rn_f32_slowpath,@function
        .size           $__internal_2_$__cuda_sm20_rcp_rn_f32_slowpath,(.L_x_132 - $__internal_2_$__cuda_sm20_rcp_rn_f32_slowpath)
$__internal_2_$__cuda_sm20_rcp_rn_f32_slowpath:
[----:B------:R-:W-:-:S04]  /*0750*/  SHF.L.U32 R0, R6, 0x1, RZ ;  /* 0x0000000106007819 */ /* 0x000fc800000006ff */
[----:B------:R-:W-:Y:S01]  /*0760*/  SHF.R.U32.HI R7, RZ, 0x18, R0 ;  /* 0x00000018ff077819 */ /* 0x000fe20000011600 */
[----:B------:R-:W-:-:S03]  /*0770*/  IMAD.MOV.U32 R0, RZ, RZ, R6 ;  /* 0x000000ffff007224 */ /* 0x000fc600078e0006 */
[----:B------:R-:W-:-:S13]  /*0780*/  ISETP.NE.U32.AND P0, PT, R7, RZ, PT ;  /* 0x000000ff0700720c */ /* 0x000fda0003f05070 */
[----:B------:R-:W-:Y:S05]  /*0790*/  @P0 BRA `(.L_x_63) ;  /* 0x00000000002c0947 */ /* 0x000fea0003800000 */
[----:B------:R-:W-:-:S05]  /*07a0*/  IMAD.SHL.U32 R6, R0, 0x2, RZ ;  /* 0x0000000200067824 */ /* 0x000fca00078e00ff */
        /* <DEDUP_REMOVED lines=10> */
.L_x_63:
[----:B------:R-:W-:-:S05]  /*0850*/  VIADD R6, R7, 0xffffff03 ;  /* 0xffffff0307067836 */ /* 0x000fca0000000000 */
[----:B------:R-:W-:-:S13]  /*0860*/  ISETP.GT.U32.AND P0, PT, R6, 0x1, PT ;  /* 0x000000010600780c */ /* 0x000fda0003f04070 */
[----:B------:R-:W-:Y:S05]  /*0870*/  @P0 BRA `(.L_x_65) ;  /* 0x0000000000780947 */ /* 0x000fea0003800000 */
[----:B------:R-:W-:Y:S01]  /*0880*/  LOP3.LUT R8, R0, 0x7fffff, RZ, 0xc0, !PT ;  /* 0x007fffff00087812 */ /* 0x000fe200078ec0ff */
[----:B------:R-:W-:-:S03]  /*0890*/  IMAD.MOV.U32 R13, RZ, RZ, 0x3 ;  /* 0x00000003ff0d7424 */ /* 0x000fc600078e00ff */
        /* <DEDUP_REMOVED lines=11> */
[----:B------:R-:W-:-:S03]  /*0950*/  LOP3.LUT R11, R14, R9, RZ, 0xc0, !PT ;  /* 0x000000090e0b7212 */ /* 0x000fc600078ec0ff */
[----:B------:R-:W-:Y:S01]  /*0960*/  IMAD.MOV R10, RZ, RZ, -R10 ;  /* 0x000000ffff0a7224 */ /* 0x000fe200078e0a0a */
[----:B------:R-:W-:-:S04]  /*0970*/  SHF.R.U32.HI R11, RZ, R6, R11 ;  /* 0x00000006ff0b7219 */ /* 0x000fc8000001160b */
[----:B------:R-:W-:Y:S02]  /*0980*/  LOP3.LUT P1, RZ, R10, R6, R9, 0xf8, !PT ;  /* 0x000000060aff7212 */ /* 0x000fe4000782f809 */
[C---:B------:R-:W-:Y:S02]  /*0990*/  LOP3.LUT P0, RZ, R11.reuse, 0x1, RZ, 0xc0, !PT ;  /* 0x000000010bff7812 */ /* 0x040fe4000780c0ff */
[----:B------:R-:W-:-:S04]  /*09a0*/  LOP3.LUT P2, RZ, R11, 0x2, RZ, 0xc0, !PT ;  /* 0x000000020bff7812 */ /* 0x000fc8000784c0ff */
[----:B------:R-:W-:Y:S02]  /*09b0*/  PLOP3.LUT P0, PT, P0, P1, P2, 0xe0, 0x0 ;  /* 0x000000000000781c */ /* 0x000fe40000703c20 */
[----:B------:R-:W-:Y:S02]  /*09c0*/  LOP3.LUT P1, RZ, R0, 0x7fffff, RZ, 0xc0, !PT ;  /* 0x007fffff00ff7812 */ /* 0x000fe4000782c0ff */
[----:B------:R-:W-:-:S05]  /*09d0*/  SEL R6, RZ, 0x1, !P0 ;  /* 0x00000001ff067807 */ /* 0x000fca0004000000 */
[----:B------:R-:W-:-:S05]  /*09e0*/  IMAD.MOV R6, RZ, RZ, -R6 ;  /* 0x000000ffff067224 */ /* 0x000fca00078e0a06 */
[----:B------:R-:W-:Y:S02]  /*09f0*/  ISETP.GE.AND P0, PT, R6, RZ, PT ;  /* 0x000000ff0600720c */ /* 0x000fe40003f06270 */
[----:B------:R-:W-:-:S04]  /*0a00*/  IADD3 R6, PT, PT, R7, -0xfc, RZ ;  /* 0xffffff0407067810 */ /* 0x000fc80007ffe0ff */
[----:B------:R-:W-:-:S07]  /*0a10*/  SHF.R.U32.HI R9, RZ, R6, R9 ;  /* 0x00000006ff097219 */ /* 0x000fce0000011609 */
[----:B------:R-:W-:-:S04]  /*0a20*/  @!P0 VIADD R9, R9, 0x1 ;  /* 0x0000000109098836 */ /* 0x000fc80000000000 */
[----:B------:R-:W-:-:S05]  /*0a30*/  @!P1 IMAD.SHL.U32 R9, R9, 0x2, RZ ;  /* 0x0000000209099824 */ /* 0x000fca00078e00ff */
[----:B------:R-:W-:Y:S01]  /*0a40*/  LOP3.LUT R6, R9, 0x80000000, R0, 0xf8, !PT ;  /* 0x8000000009067812 */ /* 0x000fe200078ef800 */
[----:B------:R-:W-:Y:S06]  /*0a50*/  BRA `(.L_x_64) ;  /* 0x0000000000047947 */ /* 0x000fec0003800000 */
.L_x_65:
[----:B------:R0:W1:Y:S02]  /*0a60*/  MUFU.RCP R6, R0 ;  /* 0x0000000000067308 */ /* 0x0000640000001000 */
.L_x_64:
[----:B0123--:R-:W-:Y:S02]  /*0a70*/  IMAD.MOV.U32 R0, RZ, RZ, R6 ;  /* 0x000000ffff007224 */ /* 0x00ffe400078e0006 */
[----:B------:R-:W-:Y:S02]  /*0a80*/  IMAD.MOV.U32 R6, RZ, RZ, R4 ;  /* 0x000000ffff067224 */ /* 0x000fe400078e0004 */
[----:B------:R-:W-:-:S04]  /*0a90*/  IMAD.MOV.U32 R7, RZ, RZ, 0x0 ;  /* 0x00000000ff077424 */ /* 0x000fc800078e00ff */
[----:B------:R-:W-:Y:S05]  /*0aa0*/  RET.REL.NODEC R6 `(_Z32softmax_naive_split_pass3_kernelPfS_iii) ;  /* 0xfffffff406547950 */ /* 0x000fea0003c3ffff */
.L_x_66:
        /* <DEDUP_REMOVED lines=13> */
.L_x_132:


//--------------------- .text._Z32softmax_naive_split_pass2_kernelPKfPfS1_S1_iii --------------------------
	.section	.text._Z32softmax_naive_split_pass2_kernelPKfPfS1_S1_iii,"ax",@progbits
	.align	128
        .global         _Z32softmax_naive_split_pass2_kernelPKfPfS1_S1_iii
        .type           _Z32softmax_naive_split_pass2_kernelPKfPfS1_S1_iii,@function
        .size           _Z32softmax_naive_split_pass2_kernelPKfPfS1_S1_iii,(.L_x_139 - _Z32softmax_naive_split_pass2_kernelPKfPfS1_S1_iii)
        .other          _Z32softmax_naive_split_pass2_kernelPKfPfS1_S1_iii,@"STO_CUDA_ENTRY STV_DEFAULT"
_Z32softmax_naive_split_pass2_kernelPKfPfS1_S1_iii:
.text._Z32softmax_naive_split_pass2_kernelPKfPfS1_S1_iii:
[----:B------:R-:W-:Y:S08]  /*0000*/  LDC R1, c[0x0][0x37c] ;  /* 0x0000df00ff017b82 */ /* 0x000ff00000000800 */
[----:B------:R-:W0:Y:S01]  /*0010*/  S2UR UR4, SR_CTAID.X ;  /* 0x00000000000479c3 */ /* 0x000e220000002500 */
[----:B------:R-:W0:Y:S01]  /*0020*/  LDCU UR8, c[0x0][0x3a8] ;  /* 0x00007500ff0877ac */ /* 0x000e220008000800 */
[----:B------:R-:W1:Y:S01]  /*0030*/  S2R R13, SR_TID.X ;  /* 0x00000000000d7919 */ /* 0x000e620000002100 */
[----:B------:R-:W-:Y:S01]  /*0040*/  BSSY.RECONVERGENT B0, `(.L_x_67) ;  /* 0x00000b0000007945 */ /* 0x000fe20003800200 */
[----:B------:R-:W-:Y:S01]  /*0050*/  HFMA2 R9, -RZ, RZ, 0, 0 ;  /* 0x00000000ff097431 */ /* 0x000fe200000001ff */
[----:B------:R-:W2:Y:S01]  /*0060*/  LDCU UR5, c[0x0][0x360] ;  /* 0x00006c00ff0577ac */ /* 0x000ea20008000800 */
[----:B------:R-:W3:Y:S02]  /*0070*/  S2R R7, SR_CTAID.Y ;  /* 0x0000000000077919 */ /* 0x000ee40000002600 */
[----:B------:R-:W4:Y:S01]  /*0080*/  LDC R10, c[0x0][0x3a4] ;  /* 0x0000e900ff0a7b82 */ /* 0x000f220000000800 */
[----:B------:R-:W1:Y:S01]  /*0090*/  LDCU.64 UR6, c[0x0][0x358] ;  /* 0x00006b00ff0677ac */ /* 0x000e620008000a00 */
[----:B------:R-:W1:Y:S06]  /*00a0*/  LDCU.128 UR12, c[0x0][0x380] ;  /* 0x00007000ff0c77ac */ /* 0x000e6c0008000c00 */
[----:B------:R-:W5:Y:S01]  /*00b0*/  LDC.64 R4, c[0x0][0x390] ;  /* 0x0000e400ff047b82 */ /* 0x000f620000000a00 */
[----:B------:R-:W1:Y:S01]  /*00c0*/  LDCU.128 UR16, c[0x0][0x380] ;  /* 0x00007000ff1077ac */ /* 0x000e620008000c00 */
[----:B--2---:R-:W-:Y:S01]  /*00d0*/  IMAD.U32 R8, RZ, RZ, UR5 ;  /* 0x00000005ff087e24 */ /* 0x004fe2000f8e00ff */
[----:B0-----:R-:W-:-:S05]  /*00e0*/  UIMAD UR4, UR4, UR8, URZ ;  /* 0x00000008040472a4 */ /* 0x001fca000f8e02ff */
[----:B------:R-:W0:Y:S01]  /*00f0*/  LDC.64 R2, c[0x0][0x398] ;  /* 0x0000e600ff027b82 */ /* 0x000e220000000a00 */
[----:B------:R-:W-:-:S05]  /*0100*/  IMAD R11, RZ, RZ, -UR4 ;  /* 0x80000004ff0b7e24 */ /* 0x000fca000f8e02ff */
[-C--:B----4-:R-:W-:Y:S01]  /*0110*/  VIADDMNMX R11, R11, R10.reuse, UR8, PT ;  /* 0x000000080b0b7e46 */ /* 0x090fe2000b80010a */
[----:B---3--:R-:W-:-:S03]  /*0120*/  IMAD R10, R7, R10, UR4 ;  /* 0x00000004070a7e24 */ /* 0x008fc6000f8e020a */
[----:B-1----:R-:W-:Y:S01]  /*0130*/  ISETP.GE.AND P0, PT, R13, R11, PT ;  /* 0x0000000b0d00720c */ /* 0x002fe20003f06270 */
[----:B-----5:R-:W-:-:S04]  /*0140*/  IMAD.WIDE.U32 R4, R7, 0x4, R4 ;  /* 0x0000000407047825 */ /* 0x020fc800078e0004 */
[----:B0-----:R-:W-:-:S08]  /*0150*/  IMAD.WIDE.U32 R2, R7, 0x4, R2 ;  /* 0x0000000407027825 */ /* 0x001fd000078e0002 */
[----:B------:R-:W-:Y:S05]  /*0160*/  @P0 BRA `(.L_x_68) ;  /* 0x0000000800740947 */ /* 0x000fea0003800000 */
[----:B------:R-:W0:Y:S01]  /*0170*/  I2F.U32.RP R14, R8 ;  /* 0x00000008000e7306 */ /* 0x000e220000209000 */
[----:B------:R1:W5:Y:S01]  /*0180*/  LDG.E R0, desc[UR6][R4.64] ;  /* 0x0000000604007981 */ /* 0x000362000c1e1900 */
[C---:B------:R-:W-:Y:S01]  /*0190*/  IADD3 R12, PT, PT, R8.reuse, R13, RZ ;  /* 0x0000000d080c7210 */ /* 0x040fe20007ffe0ff */
[----:B------:R-:W-:Y:S01]  /*01a0*/  IMAD.MOV R15, RZ, RZ, -R8 ;  /* 0x000000ffff0f7224 */ /* 0x000fe200078e0a08 */
[----:B------:R-:W-:Y:S01]  /*01b0*/  ISETP.NE.U32.AND P2, PT, R8, RZ, PT ;  /* 0x000000ff0800720c */ /* 0x000fe20003f45070 */
[----:B------:R-:W-:Y:S01]  /*01c0*/  BSSY.RECONVERGENT B1, `(.L_x_69) ;  /* 0x000003e000017945 */ /* 0x000fe20003800200 */
[----:B------:R-:W-:Y:S02]  /*01d0*/  ISETP.GE.U32.AND P0, PT, R12, R11, PT ;  /* 0x0000000b0c00720c */ /* 0x000fe40003f06070 */
[----:B------:R-:W-:Y:S02]  /*01e0*/  VIMNMX.U32 R9, PT, PT, R11, R12, !PT ;  /* 0x0000000c0b097248 */ /* 0x000fe40007fe0000 */
[----:B------:R-:W-:-:S02]  /*01f0*/  SHF.R.S32.HI R18, RZ, 0x1f, R10 ;  /* 0x0000001fff127819 */ /* 0x000fc4000001140a */
[----:B-1----:R-:W-:Y:S01]  /*0200*/  SEL R4, RZ, 0x1, P0 ;  /* 0x00000001ff047807 */ /* 0x002fe20000000000 */
[----:B0-----:R-:W0:Y:S03]  /*0210*/  MUFU.RCP R14, R14 ;  /* 0x0000000e000e7308 */ /* 0x001e260000001000 */
[----:B------:R-:W-:Y:S02]  /*0220*/  IADD3 R9, PT, PT, R9, -R12, -R4 ;  /* 0x8000000c09097210 */ /* 0x000fe40007ffe804 */
[----:B0-----:R-:W-:-:S04]  /*0230*/  IADD3 R6, PT, PT, R14, 0xffffffe, RZ ;  /* 0x0ffffffe0e067810 */ /* 0x001fc80007ffe0ff */
[----:B------:R0:W1:Y:S02]  /*0240*/  F2I.FTZ.U32.TRUNC.NTZ R7, R6 ;  /* 0x0000000600077305 */ /* 0x000064000021f000 */
[----:B0-----:R-:W-:Y:S02]  /*0250*/  IMAD.MOV.U32 R6, RZ, RZ, RZ ;  /* 0x000000ffff067224 */ /* 0x001fe400078e00ff */
[----:B-1----:R-:W-:-:S04]  /*0260*/  IMAD R15, R15, R7, RZ ;  /* 0x000000070f0f7224 */ /* 0x002fc800078e02ff */
[----:B------:R-:W-:-:S06]  /*0270*/  IMAD.HI.U32 R14, R7, R15, R6 ;  /* 0x0000000f070e7227 */ /* 0x000fcc00078e0006 */
[----:B------:R-:W-:-:S05]  /*0280*/  IMAD.HI.U32 R5, R14, R9, RZ ;  /* 0x000000090e057227 */ /* 0x000fca00078e00ff */
[----:B------:R-:W-:-:S05]  /*0290*/  IADD3 R6, PT, PT, -R5, RZ, RZ ;  /* 0x000000ff05067210 */ /* 0x000fca0007ffe1ff */
[----:B------:R-:W-:-:S05]  /*02a0*/  IMAD R9, R8, R6, R9 ;  /* 0x0000000608097224 */ /* 0x000fca00078e0209 */
[----:B------:R-:W-:-:S13]  /*02b0*/  ISETP.GE.U32.AND P0, PT, R9, R8, PT ;  /* 0x000000080900720c */ /* 0x000fda0003f06070 */
[----:B------:R-:W-:Y:S01]  /*02c0*/  @P0 IMAD.IADD R9, R9, 0x1, -R8 ;  /* 0x0000000109090824 */ /* 0x000fe200078e0a08 */
[----:B------:R-:W-:-:S04]  /*02d0*/  @P0 IADD3 R5, PT, PT, R5, 0x1, RZ ;  /* 0x0000000105050810 */ /* 0x000fc80007ffe0ff */
[----:B------:R-:W-:Y:S01]  /*02e0*/  ISETP.GE.U32.AND P1, PT, R9, R8, PT ;  /* 0x000000080900720c */ /* 0x000fe20003f26070 */
[----:B------:R-:W-:-:S12]  /*02f0*/  IMAD.MOV.U32 R9, RZ, RZ, RZ ;  /* 0x000000ffff097224 */ /* 0x000fd800078e00ff */
[----:B------:R-:W-:Y:S01]  /*0300*/  @P1 VIADD R5, R5, 0x1 ;  /* 0x0000000105051836 */ /* 0x000fe20000000000 */
[----:B------:R-:W-:-:S04]  /*0310*/  @!P2 LOP3.LUT R5, RZ, R8, RZ, 0x33, !PT ;  /* 0x00000008ff05a212 */ /* 0x000fc800078e33ff */
[----:B------:R-:W-:-:S04]  /*0320*/  IADD3 R4, PT, PT, R4, R5, RZ ;  /* 0x0000000504047210 */ /* 0x000fc80007ffe0ff */
[C---:B------:R-:W-:Y:S02]  /*0330*/  LOP3.LUT R5, R4.reuse, 0x3, RZ, 0xc0, !PT ;  /* 0x0000000304057812 */ /* 0x040fe400078ec0ff */
[----:B------:R-:W-:Y:S02]  /*0340*/  ISETP.GE.U32.AND P0, PT, R4, 0x3, PT ;  /* 0x000000030400780c */ /* 0x000fe40003f06070 */
[----:B------:R-:W-:Y:S02]  /*0350*/  ISETP.NE.AND P1, PT, R5, 0x3, PT ;  /* 0x000000030500780c */ /* 0x000fe40003f25270 */
[----:B------:R-:W-:-:S11]  /*0360*/  MOV R5, R13 ;  /* 0x0000000d00057202 */ /* 0x000fd60000000f00 */
[----:B------:R-:W-:Y:S05]  /*0370*/  @!P1 BRA `(.L_x_70) ;  /* 0x0000000000889947 */ /* 0x000fea0003800000 */
[-C--:B------:R-:W-:Y:S01]  /*0380*/  IADD3 R12, P1, PT, R10, R13.reuse, RZ ;  /* 0x0000000d0a0c7210 */ /* 0x080fe20007f3e0ff */
[----:B------:R-:W-:Y:S01]  /*0390*/  VIADD R4, R4, 0x1 ;  /* 0x0000000104047836 */ /* 0x000fe20000000000 */
[----:B------:R-:W-:Y:S01]  /*03a0*/  MOV R5, R13 ;  /* 0x0000000d00057202 */ /* 0x000fe20000000f00 */
[----:B------:R-:W-:Y:S01]  /*03b0*/  IMAD.MOV.U32 R9, RZ, RZ, RZ ;  /* 0x000000ffff097224 */ /* 0x000fe200078e00ff */
[----:B------:R-:W-:Y:S02]  /*03c0*/  IADD3.X R15, PT, PT, RZ, R18, RZ, P1, !PT ;  /* 0x00000012ff0f7210 */ /* 0x000fe40000ffe4ff */
[----:B------:R-:W-:Y:S02]  /*03d0*/  LOP3.LUT R4, R4, 0x3, RZ, 0xc0, !PT ;  /* 0x0000000304047812 */ /* 0x000fe400078ec0ff */
[C---:B------:R-:W-:Y:S01]  /*03e0*/  SHF.L.U64.HI R15, R12.reuse, 0x2, R15 ;  /* 0x000000020c0f7819 */ /* 0x040fe2000001020f */
[----:B------:R-:W-:Y:S01]  /*03f0*/  IMAD.SHL.U32 R12, R12, 0x4, RZ ;  /* 0x000000040c0c7824 */ /* 0x000fe200078e00ff */
[----:B------:R-:W-:-:S07]  /*0400*/  IADD3 R4, PT, PT, -R4, RZ, RZ ;  /* 0x000000ff04047210 */ /* 0x000fce0007ffe1ff */
.L_x_71:
[----:B0-----:R-:W-:-:S04]  /*0410*/  IADD3 R16, P1, PT, R12, UR12, RZ ;  /* 0x0000000c0c107c10 */ /* 0x001fc8000ff3e0ff */
[----:B------:R-:W-:-:S06]  /*0420*/  IADD3.X R17, PT, PT, R15, UR13, RZ, P1, !PT ;  /* 0x0000000d0f117c10 */ /* 0x000fcc0008ffe4ff */
[----:B------:R-:W2:Y:S01]  /*0430*/  LDG.E R17, desc[UR6][R16.64] ;  /* 0x0000000610117981 */ /* 0x000ea2000c1e1900 */
[----:B------:R-:W-:Y:S02]  /*0440*/  HFMA2 R14, -RZ, RZ, 3.7421875, 0 ;  /* 0x437c0000ff0e7431 */ /* 0x000fe400000001ff */
[----:B------:R-:W-:Y:S01]  /*0450*/  IMAD.MOV.U32 R7, RZ, RZ, 0x3bbb989d ;  /* 0x3bbb989dff077424 */ /* 0x000fe200078e00ff */
[----:B------:R-:W-:Y:S01]  /*0460*/  IADD3 R4, PT, PT, R4, 0x1, RZ ;  /* 0x0000000104047810 */ /* 0x000fe20007ffe0ff */
[----:B------:R-:W-:Y:S02]  /*0470*/  IMAD.IADD R5, R8, 0x1, R5 ;  /* 0x0000000108057824 */ /* 0x000fe400078e0205 */
[----:B--2--5:R-:W-:-:S04]  /*0480*/  FADD R6, -R0, R17 ;  /* 0x0000001100067221 */ /* 0x024fc80000000100 */
[----:B------:R-:W-:-:S04]  /*0490*/  FFMA.SAT R7, R6, R7, 0.5 ;  /* 0x3f00000006077423 */ /* 0x000fc80000002007 */
[----:B------:R-:W-:-:S04]  /*04a0*/  FFMA.RM R7, R7, R14, 12582913 ;  /* 0x4b40000107077423 */ /* 0x000fc8000000400e */
[C---:B------:R-:W-:Y:S01]  /*04b0*/  FADD R19, R7.reuse, -12583039 ;  /* 0xcb40007f07137421 */ /* 0x040fe20000000000 */
[----:B------:R-:W-:-:S03]  /*04c0*/  IMAD.SHL.U32 R14, R7, 0x800000, RZ ;  /* 0x00800000070e7824 */ /* 0x000fc600078e00ff */
[----:B------:R-:W-:-:S04]  /*04d0*/  FFMA R19, R6, 1.4426950216293334961, -R19 ;  /* 0x3fb8aa3b06137823 */ /* 0x000fc80000000813 */
[----:B------:R-:W-:Y:S01]  /*04e0*/  FFMA R19, R6, 1.925963033500011079e-08, R19 ;  /* 0x32a5706006137823 */ /* 0x000fe20000000013 */
[----:B------:R-:W-:-:S04]  /*04f0*/  IADD3 R6, P1, PT, R12, UR14, RZ ;  /* 0x0000000e0c067c10 */ /* 0x000fc8000ff3e0ff */
[----:B------:R-:W-:Y:S01]  /*0500*/  IADD3.X R7, PT, PT, R15, UR15, RZ, P1, !PT ;  /* 0x0000000f0f077c10 */ /* 0x000fe20008ffe4ff */
[----:B------:R-:W0:Y:S01]  /*0510*/  MUFU.EX2 R19, R19 ;  /* 0x0000001300137308 */ /* 0x000e220000000800 */
[----:B------:R-:W-:Y:S01]  /*0520*/  ISETP.NE.AND P1, PT, R4, RZ, PT ;  /* 0x000000ff0400720c */ /* 0x000fe20003f25270 */
[----:B0-----:R-:W-:Y:S01]  /*0530*/  FMUL R16, R14, R19 ;  /* 0x000000130e107220 */ /* 0x001fe20000400000 */
[----:B------:R-:W-:-:S03]  /*0540*/  IMAD.MOV.U32 R14, RZ, RZ, R12 ;  /* 0x000000ffff0e7224 */ /* 0x000fc600078e000c */
[----:B------:R-:W-:Y:S01]  /*0550*/  FADD R9, R16, R9 ;  /* 0x0000000910097221 */ /* 0x000fe20000000000 */
[----:B------:R0:W-:Y:S01]  /*0560*/  STG.E desc[UR6][R6.64], R16 ;  /* 0x0000001006007986 */ /* 0x0001e2000c101906 */
[----:B------:R-:W-:-:S03]  /*0570*/  IMAD.WIDE.U32 R14, R8, 0x4, R14 ;  /* 0x00000004080e7825 */ /* 0x000fc600078e000e */
[----:B------:R-:W-:-:S03]  /*0580*/  MOV R12, R14 ;  /* 0x0000000e000c7202 */ /* 0x000fc60000000f00 */
[----:B------:R-:W-:Y:S05]  /*0590*/  @P1 BRA `(.L_x_71) ;  /* 0xfffffffc009c1947 */ /* 0x000fea000383ffff */
.L_x_70:
[----:B------:R-:W-:Y:S05]  /*05a0*/  BSYNC.RECONVERGENT B1 ;  /* 0x0000000000017941 */ /* 0x000fea0003800200 */
.L_x_69:
[----:B------:R-:W-:Y:S05]  /*05b0*/  @!P0 BRA `(.L_x_68) ;  /* 0x0000000400608947 */ /* 0x000fea0003800000 */
.L_x_72:
[----:B0-----:R-:W-:-:S04]  /*05c0*/  IADD3 R7, P0, PT, R10, R5, RZ ;  /* 0x000000050a077210 */ /* 0x001fc80007f1e0ff */
[----:B------:R-:W-:Y:S01]  /*05d0*/  IADD3.X R6, PT, PT, RZ, R18, RZ, P0, !PT ;  /* 0x00000012ff067210 */ /* 0x000fe200007fe4ff */
[----:B------:R-:W-:-:S03]  /*05e0*/  IMAD.SHL.U32 R4, R7, 0x4, RZ ;  /* 0x0000000407047824 */ /* 0x000fc600078e00ff */
[----:B------:R-:W-:Y:S02]  /*05f0*/  SHF.L.U64.HI R7, R7, 0x2, R6 ;  /* 0x0000000207077819 */ /* 0x000fe40000010206 */
[----:B------:R-:W-:-:S04]  /*0600*/  IADD3 R16, P0, PT, R4, UR16, RZ ;  /* 0x0000001004107c10 */ /* 0x000fc8000ff1e0ff */
[----:B------:R-:W-:-:S06]  /*0610*/  IADD3.X R17, PT, PT, R7, UR17, RZ, P0, !PT ;  /* 0x0000001107117c10 */ /* 0x000fcc00087fe4ff */
[----:B------:R-:W2:Y:S01]  /*0620*/  LDG.E R17, desc[UR6][R16.64] ;  /* 0x0000000610117981 */ /* 0x000ea2000c1e1900 */
[----:B------:R-:W-:Y:S02]  /*0630*/  HFMA2 R14, -RZ, RZ, 0.96630859375, -0.0022525787353515625 ;  /* 0x3bbb989dff0e7431 */ /* 0x000fe400000001ff */
[----:B------:R-:W-:Y:S01]  /*0640*/  IMAD.MOV.U32 R12, RZ, RZ, 0x437c0000 ;  /* 0x437c0000ff0c7424 */ /* 0x000fe200078e00ff */
[----:B-1----:R-:W-:Y:S01]  /*0650*/  IADD3 R21, PT, PT, R8, R5, RZ ;  /* 0x0000000508157210 */ /* 0x002fe20007ffe0ff */
[----:B--2--5:R-:W-:-:S03]  /*0660*/  FADD R15, -R0, R17 ;  /* 0x00000011000f7221 */ /* 0x024fc60000000100 */
[----:B------:R-:W-:Y:S01]  /*0670*/  IADD3 R17, P0, PT, R10, R21, RZ ;  /* 0x000000150a117210 */ /* 0x000fe20007f1e0ff */
[----:B------:R-:W-:-:S04]  /*0680*/  FFMA.SAT R19, R15, R14, 0.5 ;  /* 0x3f0000000f137423 */ /* 0x000fc8000000200e */
[----:B------:R-:W-:Y:S01]  /*0690*/  FFMA.RM R20, R19, R12, 12582913 ;  /* 0x4b40000113147423 */ /* 0x000fe2000000400c */
[----:B------:R-:W-:-:S03]  /*06a0*/  SHF.L.U32 R19, R17, 0x2, RZ ;  /* 0x0000000211137819 */ /* 0x000fc600000006ff */
[----:B------:R-:W-:-:S04]  /*06b0*/  FADD R6, R20, -12583039 ;  /* 0xcb40007f14067421 */ /* 0x000fc80000000000 */
[----:B------:R-:W-:-:S04]  /*06c0*/  FFMA R6, R15, 1.4426950216293334961, -R6 ;  /* 0x3fb8aa3b0f067823 */ /* 0x000fc80000000806 */
[----:B------:R-:W-:Y:S01]  /*06d0*/  FFMA R22, R15, 1.925963033500011079e-08, R6 ;  /* 0x32a570600f167823 */ /* 0x000fe20000000006 */
[----:B------:R-:W-:Y:S01]  /*06e0*/  IMAD.X R6, RZ, RZ, R18, P0 ;  /* 0x000000ffff067224 */ /* 0x000fe200000e0612 */
[----:B------:R-:W-:Y:S01]  /*06f0*/  IADD3 R4, P0, PT, R4, UR18, RZ ;  /* 0x0000001204047c10 */ /* 0x000fe2000ff1e0ff */
[----:B------:R-:W-:-:S03]  /*0700*/  IMAD.SHL.U32 R15, R20, 0x800000, RZ ;  /* 0x00800000140f7824 */ /* 0x000fc600078e00ff */
[----:B------:R-:W0:Y:S01]  /*0710*/  MUFU.EX2 R22, R22 ;  /* 0x0000001600167308 */ /* 0x000e220000000800 */
[----:B------:R-:W-:Y:S02]  /*0720*/  SHF.L.U64.HI R17, R17, 0x2, R6 ;  /* 0x0000000211117819 */ /* 0x000fe40000010206 */
[----:B------:R-:W-:Y:S02]  /*0730*/  IADD3 R6, P1, PT, R19, UR16, RZ ;  /* 0x0000001013067c10 */ /* 0x000fe4000ff3e0ff */
[----:B------:R-:W-:Y:S02]  /*0740*/  IADD3.X R5, PT, PT, R7, UR19, RZ, P0, !PT ;  /* 0x0000001307057c10 */ /* 0x000fe400087fe4ff */
[----:B------:R-:W-:Y:S01]  /*0750*/  IADD3.X R7, PT, PT, R17, UR17, RZ, P1, !PT ;  /* 0x0000001111077c10 */ /* 0x000fe20008ffe4ff */
[----:B0-----:R-:W-:-:S05]  /*0760*/  FMUL R15, R15, R22 ;  /* 0x000000160f0f7220 */ /* 0x001fca0000400000 */
[----:B------:R0:W-:Y:S04]  /*0770*/  STG.E desc[UR6][R4.64], R15 ;  /* 0x0000000f04007986 */ /* 0x0001e8000c101906 */
[----:B------:R-:W2:Y:S01]  /*0780*/  LDG.E R7, desc[UR6][R6.64] ;  /* 0x0000000606077981 */ /* 0x000ea2000c1e1900 */
[----:B------:R-:W-:Y:S01]  /*0790*/  IADD3 R21, PT, PT, R8, R21, RZ ;  /* 0x0000001508157210 */ /* 0x000fe20007ffe0ff */
[----:B--2---:R-:W-:-:S04]  /*07a0*/  FADD R23, -R0, R7 ;  /* 0x0000000700177221 */ /* 0x004fc80000000100 */
[----:B------:R-:W-:-:S04]  /*07b0*/  FFMA.SAT R25, R23, R14, 0.5 ;  /* 0x3f00000017197423 */ /* 0x000fc8000000200e */
[----:B------:R-:W-:-:S04]  /*07c0*/  FFMA.RM R22, R25, R12, 12582913 ;  /* 0x4b40000119167423 */ /* 0x000fc8000000400c */
[C---:B------:R-:W-:Y:S01]  /*07d0*/  FADD R16, R22.reuse, -12583039 ;  /* 0xcb40007f16107421 */ /* 0x040fe20000000000 */
[----:B------:R-:W-:-:S03]  /*07e0*/  IMAD.SHL.U32 R22, R22, 0x800000, RZ ;  /* 0x0080000016167824 */ /* 0x000fc600078e00ff */
[----:B------:R-:W-:-:S04]  /*07f0*/  FFMA R16, R23, 1.4426950216293334961, -R16 ;  /* 0x3fb8aa3b17107823 */ /* 0x000fc80000000810 */
[----:B------:R-:W-:Y:S01]  /*0800*/  FFMA R23, R23, 1.925963033500011079e-08, R16 ;  /* 0x32a5706017177823 */ /* 0x000fe20000000010 */
[----:B------:R-:W-:-:S04]  /*0810*/  IADD3 R16, P0, PT, R10, R21, RZ ;  /* 0x000000150a107210 */ /* 0x000fc80007f1e0ff */
[----:B------:R-:W-:Y:S01]  /*0820*/  SHF.L.U32 R20, R16, 0x2, RZ ;  /* 0x0000000210147819 */ /* 0x000fe200000006ff */
[----:B------:R-:W1:Y:S01]  /*0830*/  MUFU.EX2 R23, R23 ;  /* 0x0000001700177308 */ /* 0x000e620000000800 */
[----:B0-----:R-:W-:Y:S01]  /*0840*/  IMAD.X R5, RZ, RZ, R18, P0 ;  /* 0x000000ffff057224 */ /* 0x001fe200000e0612 */
[----:B------:R-:W-:Y:S02]  /*0850*/  IADD3 R4, P0, PT, R19, UR18, RZ ;  /* 0x0000001213047c10 */ /* 0x000fe4000ff1e0ff */
[----:B------:R-:W-:Y:S02]  /*0860*/  IADD3 R6, P1, PT, R20, UR16, RZ ;  /* 0x0000001014067c10 */ /* 0x000fe4000ff3e0ff */
[----:B------:R-:W-:Y:S02]  /*0870*/  SHF.L.U64.HI R16, R16, 0x2, R5 ;  /* 0x0000000210107819 */ /* 0x000fe40000010205 */
[----:B------:R-:W-:Y:S02]  /*0880*/  IADD3.X R5, PT, PT, R17, UR19, RZ, P0, !PT ;  /* 0x0000001311057c10 */ /* 0x000fe400087fe4ff */
[----:B------:R-:W-:Y:S01]  /*0890*/  IADD3.X R7, PT, PT, R16, UR17, RZ, P1, !PT ;  /* 0x0000001110077c10 */ /* 0x000fe20008ffe4ff */
[----:B-1----:R-:W-:-:S05]  /*08a0*/  FMUL R17, R22, R23 ;  /* 0x0000001716117220 */ /* 0x002fca0000400000 */
[----:B------:R0:W-:Y:S04]  /*08b0*/  STG.E desc[UR6][R4.64], R17 ;  /* 0x0000001104007986 */ /* 0x0001e8000c101906 */
[----:B------:R-:W2:Y:S02]  /*08c0*/  LDG.E R7, desc[UR6][R6.64] ;  /* 0x0000000606077981 */ /* 0x000ea4000c1e1900 */
[----:B--2---:R-:W-:-:S04]  /*08d0*/  FADD R19, -R0, R7 ;  /* 0x0000000700137221 */ /* 0x004fc80000000100 */
[----:B------:R-:W-:-:S04]  /*08e0*/  FFMA.SAT R23, R19, R14, 0.5 ;  /* 0x3f00000013177423 */ /* 0x000fc8000000200e */
[----:B------:R-:W-:-:S04]  /*08f0*/  FFMA.RM R23, R23, R12, 12582913 ;  /* 0x4b40000117177423 */ /* 0x000fc8000000400c */
[C---:B------:R-:W-:Y:S01]  /*0900*/  FADD R22, R23.reuse, -12583039 ;  /* 0xcb40007f17167421 */ /* 0x040fe20000000000 */
[----:B------:R-:W-:-:S03]  /*0910*/  IMAD.SHL.U32 R23, R23, 0x800000, RZ ;  /* 0x0080000017177824 */ /* 0x000fc600078e00ff */
[----:B------:R-:W-:-:S04]  /*0920*/  FFMA R22, R19, 1.4426950216293334961, -R22 ;  /* 0x3fb8aa3b13167823 */ /* 0x000fc80000000816 */
[----:B------:R-:W-:Y:S01]  /*0930*/  FFMA R24, R19, 1.925963033500011079e-08, R22 ;  /* 0x32a5706013187823 */ /* 0x000fe20000000016 */
[----:B------:R-:W-:-:S04]  /*0940*/  IADD3 R19, PT, PT, R8, R21, RZ ;  /* 0x0000001508137210 */ /* 0x000fc80007ffe0ff */
[----:B------:R-:W-:Y:S01]  /*0950*/  IADD3 R21, P0, PT, R10, R19, RZ ;  /* 0x000000130a157210 */ /* 0x000fe20007f1e0ff */
[----:B------:R-:W1:Y:S03]  /*0960*/  MUFU.EX2 R24, R24 ;  /* 0x0000001800187308 */ /* 0x000e660000000800 */
[----:B------:R-:W-:Y:S01]  /*0970*/  SHF.L.U32 R22, R21, 0x2, RZ ;  /* 0x0000000215167819 */ /* 0x000fe200000006ff */
[----:B0-----:R-:W-:-:S03]  /*0980*/  IMAD.X R4, RZ, RZ, R18, P0 ;  /* 0x000000ffff047224 */ /* 0x001fc600000e0612 */
[----:B------:R-:W-:Y:S02]  /*0990*/  IADD3 R6, P1, PT, R22, UR16, RZ ;  /* 0x0000001016067c10 */ /* 0x000fe4000ff3e0ff */
[----:B------:R-:W-:Y:S02]  /*09a0*/  SHF.L.U64.HI R21, R21, 0x2, R4 ;  /* 0x0000000215157819 */ /* 0x000fe40000010204 */
[----:B------:R-:W-:Y:S02]  /*09b0*/  IADD3 R4, P0, PT, R20, UR18, RZ ;  /* 0x0000001214047c10 */ /* 0x000fe4000ff1e0ff */
[----:B------:R-:W-:Y:S02]  /*09c0*/  IADD3.X R7, PT, PT, R21, UR17, RZ, P1, !PT ;  /* 0x0000001115077c10 */ /* 0x000fe40008ffe4ff */
[----:B------:R-:W-:Y:S01]  /*09d0*/  IADD3.X R5, PT, PT, R16, UR19, RZ, P0, !PT ;  /* 0x0000001310057c10 */ /* 0x000fe200087fe4ff */
[----:B-1----:R-:W-:-:S05]  /*09e0*/  FMUL R23, R23, R24 ;  /* 0x0000001817177220 */ /* 0x002fca0000400000 */
[----:B------:R0:W-:Y:S04]  /*09f0*/  STG.E desc[UR6][R4.64], R23 ;  /* 0x0000001704007986 */ /* 0x0001e8000c101906 */
[----:B------:R-:W2:Y:S01]  /*0a00*/  LDG.E R7, desc[UR6][R6.64] ;  /* 0x0000000606077981 */ /* 0x000ea2000c1e1900 */
[----:B------:R-:W-:-:S04]  /*0a10*/  IADD3 R20, P0, PT, R22, UR18, RZ ;  /* 0x0000001216147c10 */ /* 0x000fc8000ff1e0ff */
[----:B------:R-:W-:Y:S01]  /*0a20*/  IADD3.X R21, PT, PT, R21, UR19, RZ, P0, !PT ;  /* 0x0000001315157c10 */ /* 0x000fe200087fe4ff */
[----:B0-----:R-:W-:Y:S02]  /*0a30*/  IMAD.IADD R5, R8, 0x1, R19 ;  /* 0x0000000108057824 */ /* 0x001fe400078e0213 */
[----:B------:R-:W-:-:S03]  /*0a40*/  FADD R4, R15, R9 ;  /* 0x000000090f047221 */ /* 0x000fc60000000000 */
[----:B------:R-:W-:Y:S01]  /*0a50*/  ISETP.GE.AND P0, PT, R5, R11, PT ;  /* 0x0000000b0500720c */ /* 0x000fe20003f06270 */
[----:B------:R-:W-:-:S04]  /*0a60*/  FADD R4, R4, R17 ;  /* 0x0000001104047221 */ /* 0x000fc80000000000 */
[----:B------:R-:W-:Y:S01]  /*0a70*/  FADD R4, R4, R23 ;  /* 0x0000001704047221 */ /* 0x000fe20000000000 */
[----:B--2---:R-:W-:-:S04]  /*0a80*/  FADD R25, -R0, R7 ;  /* 0x0000000700197221 */ /* 0x004fc80000000100 */
[----:B------:R-:W-:-:S04]  /*0a90*/  FFMA.SAT R27, R25, R14, 0.5 ;  /* 0x3f000000191b7423 */ /* 0x000fc8000000200e */
[----:B------:R-:W-:-:S04]  /*0aa0*/  FFMA.RM R27, R27, R12, 12582913 ;  /* 0x4b4000011b1b7423 */ /* 0x000fc8000000400c */
[C---:B------:R-:W-:Y:S01]  /*0ab0*/  FADD R12, R27.reuse, -12583039 ;  /* 0xcb40007f1b0c7421 */ /* 0x040fe20000000000 */
[----:B------:R-:W-:-:S03]  /*0ac0*/  SHF.L.U32 R27, R27, 0x17, RZ ;  /* 0x000000171b1b7819 */ /* 0x000fc600000006ff */
[----:B------:R-:W-:-:S04]  /*0ad0*/  FFMA R12, R25, 1.4426950216293334961, -R12 ;  /* 0x3fb8aa3b190c7823 */ /* 0x000fc8000000080c */
[----:B------:R-:W-:-:S06]  /*0ae0*/  FFMA R12, R25, 1.925963033500011079e-08, R12 ;  /* 0x32a57060190c7823 */ /* 0x000fcc000000000c */
[----:B------:R-:W0:Y:S02]  /*0af0*/  MUFU.EX2 R12, R12 ;  /* 0x0000000c000c7308 */ /* 0x000e240000000800 */
[----:B0-----:R-:W-:-:S04]  /*0b00*/  FMUL R27, R27, R12 ;  /* 0x0000000c1b1b7220 */ /* 0x001fc80000400000 */
[----:B------:R-:W-:Y:S01]  /*0b10*/  FADD R9, R4, R27 ;  /* 0x0000001b04097221 */ /* 0x000fe20000000000 */
[----:B------:R1:W-:Y:S01]  /*0b20*/  STG.E desc[UR6][R20.64], R27 ;  /* 0x0000001b14007986 */ /* 0x0003e2000c101906 */
[----:B------:R-:W-:Y:S05]  /*0b30*/  @!P0 BRA `(.L_x_72) ;  /* 0xfffffff800a08947 */ /* 0x000fea000383ffff */
.L_x_68:
[----:B------:R-:W-:Y:S05]  /*0b40*/  BSYNC.RECONVERGENT B0 ;  /* 0x0000000000007941 */ /* 0x000fea0003800200 */
.L_x_67:
[----:B------:R-:W2:Y:S01]  /*0b50*/  S2UR UR5, SR_CgaCtaId ;  /* 0x00000000000579c3 */ /* 0x000ea20000008800 */
[----:B------:R-:W-:Y:S01]  /*0b60*/  UMOV UR4, 0x400 ;  /* 0x0000040000047882 */ /* 0x000fe20000000000 */
[----:B------:R-:W-:Y:S02]  /*0b70*/  ISETP.GE.U32.AND P1, PT, R8, 0x40, PT ;  /* 0x000000400800780c */ /* 0x000fe40003f26070 */
[----:B------:R-:W-:Y:S01]  /*0b80*/  ISETP.GT.U32.AND P0, PT, R13, 0x1f, PT ;  /* 0x0000001f0d00780c */ /* 0x000fe20003f04070 */
[----:B--2---:R-:W-:-:S06]  /*0b90*/  ULEA UR4, UR5, UR4, 0x18 ;  /* 0x0000000405047291 */ /* 0x004fcc000f8ec0ff */
[----:B-----5:R-:W-:-:S05]  /*0ba0*/  LEA R0, R13, UR4, 0x2 ;  /* 0x000000040d007c11 */ /* 0x020fca000f8e10ff */
[----:B------:R2:W-:Y:S01]  /*0bb0*/  STS [R0], R9 ;  /* 0x0000000900007388 */ /* 0x0005e20000000800 */
[----:B------:R-:W-:Y:S05]  /*0bc0*/  @!P1 BRA `(.L_x_73) ;  /* 0x0000000000289947 */ /* 0x000fea0003800000 */
.L_x_74:
[----:B------:R-:W-:Y:S01]  /*0bd0*/  BAR.SYNC.DEFER_BLOCKING 0x0 ;  /* 0x0000000000007b1d */ /* 0x000fe20000010000 */
[----:B------:R-:W-:-:S04]  /*0be0*/  SHF.R.U32.HI R5, RZ, 0x1, R8 ;  /* 0x00000001ff057819 */ /* 0x000fc80000011608 */
[----:B------:R-:W-:-:S13]  /*0bf0*/  ISETP.GE.U32.AND P1, PT, R13, R5, PT ;  /* 0x000000050d00720c */ /* 0x000fda0003f26070 */
[----:B------:R-:W-:-:S06]  /*0c00*/  @!P1 LEA R4, R5, R0, 0x2 ;  /* 0x0000000005049211 */ /* 0x000fcc00078e10ff */
[----:B------:R-:W2:Y:S02]  /*0c10*/  @!P1 LDS R4, [R4] ;  /* 0x0000000004049984 */ /* 0x000ea40000000800 */
[----:B--2---:R-:W-:-:S05]  /*0c20*/  @!P1 FADD R9, R9, R4 ;  /* 0x0000000409099221 */ /* 0x004fca0000000000 */
[----:B------:R3:W-:Y:S01]  /*0c30*/  @!P1 STS [R0], R9 ;  /* 0x0000000900009388 */ /* 0x0007e20000000800 */
[----:B------:R-:W-:Y:S01]  /*0c40*/  ISETP.GT.U32.AND P1, PT, R8, 0x7f, PT ;  /* 0x0000007f0800780c */ /* 0x000fe20003f24070 */
[----:B------:R-:W-:-:S12]  /*0c50*/  IMAD.MOV.U32 R8, RZ, RZ, R5 ;  /* 0x000000ffff087224 */ /* 0x000fd800078e0005 */
[----:B---3--:R-:W-:Y:S05]  /*0c60*/  @P1 BRA `(.L_x_74) ;  /* 0xfffffffc00d81947 */ /* 0x008fea000383ffff */
.L_x_73:
[----:B------:R-:W-:Y:S05]  /*0c70*/  @P0 EXIT ;  /* 0x000000000000094d */ /* 0x000fea0003800000 */
[----:B--2---:R-:W2:Y:S01]  /*0c80*/  SHFL.DOWN PT, R0, R9, 0x10, 0x1f ;  /* 0x0a001f0009007f89 */ /* 0x004ea200000e0000 */
[----:B------:R-:W-:Y:S01]  /*0c90*/  ISETP.NE.AND P0, PT, R13, RZ, PT ;  /* 0x000000ff0d00720c */ /* 0x000fe20003f05270 */
[----:B--2---:R-:W-:-:S05]  /*0ca0*/  FADD R0, R0, R9 ;  /* 0x0000000900007221 */ /* 0x004fca0000000000 */
[----:B------:R-:W2:Y:S02]  /*0cb0*/  SHFL.DOWN PT, R5, R0, 0x8, 0x1f ;  /* 0x09001f0000057f89 */ /* 0x000ea400000e0000 */
[----:B--2---:R-:W-:-:S05]  /*0cc0*/  FADD R5, R0, R5 ;  /* 0x0000000500057221 */ /* 0x004fca0000000000 */
[----:B------:R-:W2:Y:S02]  /*0cd0*/  SHFL.DOWN PT, R4, R5, 0x4, 0x1f ;  /* 0x08801f0005047f89 */ /* 0x000ea400000e0000 */
[----:B--2---:R-:W-:-:S05]  /*0ce0*/  FADD R4, R5, R4 ;  /* 0x0000000405047221 */ /* 0x004fca0000000000 */
[----:B0-----:R-:W0:Y:S02]  /*0cf0*/  SHFL.DOWN PT, R7, R4, 0x2, 0x1f ;  /* 0x08401f0004077f89 */ /* 0x001e2400000e0000 */
[----:B0-----:R-:W-:-:S05]  /*0d00*/  FADD R7, R4, R7 ;  /* 0x0000000704077221 */ /* 0x001fca0000000000 */
[----:B------:R0:W2:Y:S01]  /*0d10*/  SHFL.DOWN PT, R6, R7, 0x1, 0x1f ;  /* 0x08201f0007067f89 */ /* 0x0000a200000e0000 */
[----:B------:R-:W-:Y:S05]  /*0d20*/  @P0 EXIT ;  /* 0x000000000000094d */ /* 0x000fea0003800000 */
[----:B------:R-:W3:Y:S01]  /*0d30*/  LDC R0, c[0x0][0x370] ;  /* 0x0000dc00ff007b82 */ /* 0x000ee20000000800 */
[----:B0-2---:R-:W-:Y:S01]  /*0d40*/  FADD R7, R7, R6 ;  /* 0x0000000607077221 */ /* 0x005fe20000000000 */
[----:B---3--:R-:W-:-:S13]  /*0d50*/  ISETP.NE.AND P0, PT, R0, 0x1, PT ;  /* 0x000000010000780c */ /* 0x008fda0003f05270 */
[----:B------:R0:W-:Y:S01]  /*0d60*/  @!P0 STG.E desc[UR6][R2.64], R7 ;  /* 0x0000000702008986 */ /* 0x0001e2000c101906 */
[----:B------:R-:W-:Y:S05]  /*0d70*/  @!P0 EXIT ;  /* 0x000000000000894d */ /* 0x000fea0003800000 */
[----:B------:R-:W-:Y:S01]  /*0d80*/  REDG.E.ADD.F32.FTZ.RN.STRONG.GPU desc[UR6][R2.64], R7 ;  /* 0x00000007020079a6 */ /* 0x000fe2000c12f306 */
[----:B------:R-:W-:Y:S05]  /*0d90*/  EXIT ;  /* 0x000000000000794d */ /* 0x000fea0003800000 */
.L_x_75:
        /* <DEDUP_REMOVED lines=14> */
.L_x_139:


//--------------------- .text._Z32softmax_naive_split_pass1_kernelPKfPfiii --------------------------
	.section	.text._Z32softmax_naive_split_pass1_kernelPKfPfiii,"ax",@progbits
	.align	128
        .global         _Z32softmax_naive_split_pass1_kernelPKfPfiii
        .type           _Z32softmax_naive_split_pass1_kernelPKfPfiii,@function
        .size           _Z32softmax_naive_split_pass1_kernelPKfPfiii,(.L_x_140 - _Z32softmax_naive_split_pass1_kernelPKfPfiii)
        .other          _Z32softmax_naive_split_pass1_kernelPKfPfiii,@"STO_CUDA_ENTRY STV_DEFAULT"
_Z32softmax_naive_split_pass1_kernelPKfPfiii:
.text._Z32softmax_naive_split_pass1_kernelPKfPfiii:
        /* <DEDUP_REMOVED lines=11> */
[----:B0-----:R-:W-:-:S06]  /*00b0*/  UIMAD UR4, UR4, UR8, URZ ;  /* 0x00000008040472a4 */ /* 0x001fcc000f8e02ff */
[----:B------:R-:W-:-:S05]  /*00c0*/  IMAD R5, RZ, RZ, -UR4 ;  /* 0x80000004ff057e24 */ /* 0x000fca000f8e02ff */
[-C--:B----4-:R-:W-:Y:S01]  /*00d0*/  VIADDMNMX R5, R5, R4.reuse, UR8, PT ;  /* 0x0000000805057e46 */ /* 0x090fe2000b800104 */
[----:B---3--:R-:W-:-:S03]  /*00e0*/  IMAD R7, R9, R4, UR4 ;  /* 0x0000000409077e24 */ /* 0x008fc6000f8e0204 */
[----:B-1----:R-:W-:Y:S01]  /*00f0*/  ISETP.GE.AND P0, PT, R0, R5, PT ;  /* 0x000000050000720c */ /* 0x002fe20003f06270 */
[----:B-----5:R-:W-:-:S04]  /*0100*/  IMAD.WIDE.U32 R2, R9, 0x4, R2 ;  /* 0x0000000409027825 */ /* 0x020fc800078e0002 */
[----:B--2---:R-:W-:Y:S02]  /*0110*/  IMAD.U32 R9, RZ, RZ, UR5 ;  /* 0x00000005ff097e24 */ /* 0x004fe4000f8e00ff */
[----:B------:R-:W-:-:S06]  /*0120*/  IMAD.MOV.U32 R4, RZ, RZ, -0x800001 ;  /* 0xff7fffffff047424 */ /* 0x000fcc00078e00ff */
[----:B------:R-:W-:Y:S05]  /*0130*/  @P0 BRA `(.L_x_77) ;  /* 0x0000000400440947 */ /* 0x000fea0003800000 */
[----:B------:R-:W0:Y:S01]  /*0140*/  I2F.U32.RP R8, R9 ;  /* 0x0000000900087306 */ /* 0x000e220000209000 */
[C---:B------:R-:W-:Y:S01]  /*0150*/  IMAD.IADD R4, R9.reuse, 0x1, R0 ;  /* 0x0000000109047824 */ /* 0x040fe200078e0200 */
[----:B------:R-:W-:Y:S01]  /*0160*/  ISETP.NE.U32.AND P2, PT, R9, RZ, PT ;  /* 0x000000ff0900720c */ /* 0x000fe20003f45070 */
[----:B------:R-:W-:Y:S01]  /*0170*/  IMAD.MOV R15, RZ, RZ, -R9 ;  /* 0x000000ffff0f7224 */ /* 0x000fe200078e0a09 */
[----:B------:R-:W-:Y:S01]  /*0180*/  BSSY.RECONVERGENT B1, `(.L_x_78) ;  /* 0x000002f000017945 */ /* 0x000fe20003800200 */
[----:B------:R-:W-:Y:S02]  /*0190*/  SHF.R.S32.HI R18, RZ, 0x1f, R7 ;  /* 0x0000001fff127819 */ /* 0x000fe40000011407 */
[----:B------:R-:W-:Y:S02]  /*01a0*/  ISETP.GE.U32.AND P0, PT, R4, R5, PT ;  /* 0x000000050400720c */ /* 0x000fe40003f06070 */
[-C--:B------:R-:W-:Y:S02]  /*01b0*/  VIMNMX.U32 R13, PT, PT, R5, R4.reuse, !PT ;  /* 0x00000004050d7248 */ /* 0x080fe40007fe0000 */
[----:B------:R-:W-:Y:S01]  /*01c0*/  SEL R6, RZ, 0x1, P0 ;  /* 0x00000001ff067807 */ /* 0x000fe20000000000 */
[----:B0-----:R-:W0:Y:S03]  /*01d0*/  MUFU.RCP R8, R8 ;  /* 0x0000000800087308 */ /* 0x001e260000001000 */
[----:B------:R-:W-:Y:S01]  /*01e0*/  IADD3 R4, PT, PT, R13, -R4, -R6 ;  /* 0x800000040d047210 */ /* 0x000fe20007ffe806 */
[----:B0-----:R-:W-:-:S04]  /*01f0*/  VIADD R10, R8, 0xffffffe ;  /* 0x0ffffffe080a7836 */ /* 0x001fc80000000000 */
[----:B------:R0:W1:Y:S02]  /*0200*/  F2I.FTZ.U32.TRUNC.NTZ R11, R10 ;  /* 0x0000000a000b7305 */ /* 0x000064000021f000 */
[----:B0-----:R-:W-:Y:S02]  /*0210*/  IMAD.MOV.U32 R10, RZ, RZ, RZ ;  /* 0x000000ffff0a7224 */ /* 0x001fe400078e00ff */
[----:B-1----:R-:W-:-:S04]  /*0220*/  IMAD R15, R15, R11, RZ ;  /* 0x0000000b0f0f7224 */ /* 0x002fc800078e02ff */
        /* <DEDUP_REMOVED lines=9> */
[----:B------:R-:W-:-:S05]  /*02c0*/  @!P2 LOP3.LUT R11, RZ, R9, RZ, 0x33, !PT ;  /* 0x00000009ff0ba212 */ /* 0x000fca00078e33ff */
[----:B------:R-:W-:Y:S02]  /*02d0*/  IMAD.IADD R8, R6, 0x1, R11 ;  /* 0x0000000106087824 */ /* 0x000fe400078e020b */
[----:B------:R-:W-:-:S03]  /*02e0*/  IMAD.MOV.U32 R6, RZ, RZ, R0 ;  /* 0x000000ffff067224 */ /* 0x000fc600078e0000 */
[C---:B------:R-:W-:Y:S02]  /*02f0*/  LOP3.LUT R4, R8.reuse, 0x3, RZ, 0xc0, !PT ;  /* 0x0000000308047812 */ /* 0x040fe400078ec0ff */
[----:B------:R-:W-:Y:S02]  /*0300*/  ISETP.GE.U32.AND P0, PT, R8, 0x3, PT ;  /* 0x000000030800780c */ /* 0x000fe40003f06070 */
[----:B------:R-:W-:Y:S01]  /*0310*/  ISETP.NE.AND P1, PT, R4, 0x3, PT ;  /* 0x000000030400780c */ /* 0x000fe20003f25270 */
[----:B------:R-:W-:-:S12]  /*0320*/  IMAD.MOV.U32 R4, RZ, RZ, -0x800001 ;  /* 0xff7fffffff047424 */ /* 0x000fd800078e00ff */
[----:B------:R-:W-:Y:S05]  /*0330*/  @!P1 BRA `(.L_x_79) ;  /* 0x00000000004c9947 */ /* 0x000fea0003800000 */
[----:B------:R-:W0:Y:S01]  /*0340*/  LDCU.64 UR4, c[0x0][0x380] ;  /* 0x00007000ff0477ac */ /* 0x000e220008000a00 */
[----:B------:R-:W-:Y:S01]  /*0350*/  IADD3 R11, P1, PT, R7, R0, RZ ;  /* 0x00000000070b7210 */ /* 0x000fe20007f3e0ff */
[----:B------:R-:W-:-:S04]  /*0360*/  VIADD R4, R8, 0x1 ;  /* 0x0000000108047836 */ /* 0x000fc80000000000 */
[----:B------:R-:W-:Y:S01]  /*0370*/  IMAD.X R6, RZ, RZ, R18, P1 ;  /* 0x000000ffff067224 */ /* 0x000fe200008e0612 */
[----:B------:R-:W-:Y:S01]  /*0380*/  LOP3.LUT R8, R4, 0x3, RZ, 0xc0, !PT ;  /* 0x0000000304087812 */ /* 0x000fe200078ec0ff */
[----:B------:R-:W-:-:S04]  /*0390*/  IMAD.MOV.U32 R4, RZ, RZ, -0x800001 ;  /* 0xff7fffffff047424 */ /* 0x000fc800078e00ff */
[----:B------:R-:W-:Y:S01]  /*03a0*/  IMAD.MOV R8, RZ, RZ, -R8 ;  /* 0x000000ffff087224 */ /* 0x000fe200078e0a08 */
[----:B0-----:R-:W-:-:S04]  /*03b0*/  LEA R10, P1, R11, UR4, 0x2 ;  /* 0x000000040b0a7c11 */ /* 0x001fc8000f8210ff */
[----:B------:R-:W-:Y:S01]  /*03c0*/  LEA.HI.X R11, R11, UR5, R6, 0x2, P1 ;  /* 0x000000050b0b7c11 */ /* 0x000fe200088f1406 */
[----:B------:R-:W-:-:S08]  /*03d0*/  IMAD.MOV.U32 R6, RZ, RZ, R0 ;  /* 0x000000ffff067224 */ /* 0x000fd000078e0000 */
.L_x_80:
[----:B------:R-:W-:Y:S02]  /*03e0*/  IMAD.MOV.U32 R12, RZ, RZ, R10 ;  /* 0x000000ffff0c7224 */ /* 0x000fe400078e000a */
[----:B------:R-:W-:-:S05]  /*03f0*/  IMAD.MOV.U32 R13, RZ, RZ, R11 ;  /* 0x000000ffff0d7224 */ /* 0x000fca00078e000b */
[----:B------:R-:W2:Y:S01]  /*0400*/  LDG.E R15, desc[UR6][R12.64] ;  /* 0x000000060c0f7981 */ /* 0x000ea2000c1e1900 */
[----:B------:R-:W-:Y:S02]  /*0410*/  VIADD R8, R8, 0x1 ;  /* 0x0000000108087836 */ /* 0x000fe40000000000 */
[----:B------:R-:W-:-:S03]  /*0420*/  IMAD.WIDE.U32 R10, R9, 0x4, R12 ;  /* 0x00000004090a7825 */ /* 0x000fc600078e000c */
[----:B------:R-:W-:Y:S01]  /*0430*/  ISETP.NE.AND P1, PT, R8, RZ, PT ;  /* 0x000000ff0800720c */ /* 0x000fe20003f25270 */
[----:B------:R-:W-:Y:S01]  /*0440*/  IMAD.IADD R6, R9, 0x1, R6 ;  /* 0x0000000109067824 */ /* 0x000fe200078e0206 */
[----:B--2---:R-:W-:-:S11]  /*0450*/  FMNMX R4, R15, R4, !PT ;  /* 0x000000040f047209 */ /* 0x004fd60007800000 */
[----:B------:R-:W-:Y:S05]  /*0460*/  @P1 BRA `(.L_x_80) ;  /* 0xfffffffc00dc1947 */ /* 0x000fea000383ffff */
.L_x_79:
[----:B------:R-:W-:Y:S05]  /*0470*/  BSYNC.RECONVERGENT B1 ;  /* 0x0000000000017941 */ /* 0x000fea0003800200 */
.L_x_78:
[----:B------:R-:W-:Y:S05]  /*0480*/  @!P0 BRA `(.L_x_77) ;  /* 0x0000000000708947 */ /* 0x000fea0003800000 */
.L_x_81:
[----:B------:R-:W-:Y:S01]  /*0490*/  IADD3 R8, P0, PT, R7, R6, RZ ;  /* 0x0000000607087210 */ /* 0x000fe20007f1e0ff */
[----:B------:R-:W-:-:S04]  /*04a0*/  IMAD.IADD R10, R9, 0x1, R6 ;  /* 0x00000001090a7824 */ /* 0x000fc800078e0206 */
[----:B------:R-:W-:Y:S01]  /*04b0*/  IMAD.X R11, RZ, RZ, R18, P0 ;  /* 0x000000ffff0b7224 */ /* 0x000fe200000e0612 */
[C---:B------:R-:W-:Y:S01]  /*04c0*/  LEA R16, P0, R8.reuse, UR10, 0x2 ;  /* 0x0000000a08107c11 */ /* 0x040fe2000f8010ff */
[----:B------:R-:W-:Y:S01]  /*04d0*/  IMAD.IADD R6, R9, 0x1, R10 ;  /* 0x0000000109067824 */ /* 0x000fe200078e020a */
[----:B------:R-:W-:Y:S02]  /*04e0*/  IADD3 R10, P1, PT, R7, R10, RZ ;  /* 0x0000000a070a7210 */ /* 0x000fe40007f3e0ff */
[----:B------:R-:W-:Y:S01]  /*04f0*/  LEA.HI.X R17, R8, UR11, R11, 0x2, P0 ;  /* 0x0000000b08117c11 */ /* 0x000fe200080f140b */
[----:B------:R-:W-:Y:S01]  /*0500*/  IMAD.IADD R8, R9, 0x1, R6 ;  /* 0x0000000109087824 */ /* 0x000fe200078e0206 */
[C---:B------:R-:W-:Y:S01]  /*0510*/  IADD3 R13, P2, PT, R7.reuse, R6, RZ ;  /* 0x00000006070d7210 */ /* 0x040fe20007f5e0ff */
[--C-:B------:R-:W-:Y:S01]  /*0520*/  IMAD.X R11, RZ, RZ, R18.reuse, P1 ;  /* 0x000000ffff0b7224 */ /* 0x100fe200008e0612 */
[C---:B------:R-:W-:Y:S02]  /*0530*/  LEA R14, P1, R10.reuse, UR10, 0x2 ;  /* 0x0000000a0a0e7c11 */ /* 0x040fe4000f8210ff */
[----:B------:R-:W-:Y:S01]  /*0540*/  IADD3 R6, P0, PT, R7, R8, RZ ;  /* 0x0000000807067210 */ /* 0x000fe20007f1e0ff */
[--C-:B------:R-:W-:Y:S01]  /*0550*/  IMAD.X R20, RZ, RZ, R18.reuse, P2 ;  /* 0x000000ffff147224 */ /* 0x100fe200010e0612 */
[----:B------:R-:W-:Y:S01]  /*0560*/  LEA.HI.X R15, R10, UR11, R11, 0x2, P1 ;  /* 0x0000000b0a0f7c11 */ /* 0x000fe200088f140b */
[----:B------:R-:W2:Y:S01]  /*0570*/  LDG.E R17, desc[UR6][R16.64] ;  /* 0x0000000610117981 */ /* 0x000ea2000c1e1900 */
[C---:B------:R-:W-:Y:S01]  /*0580*/  LEA R12, P2, R13.reuse, UR10, 0x2 ;  /* 0x0000000a0d0c7c11 */ /* 0x040fe2000f8410ff */
[----:B------:R-:W-:Y:S01]  /*0590*/  IMAD.X R11, RZ, RZ, R18, P0 ;  /* 0x000000ffff0b7224 */ /* 0x000fe200000e0612 */
[----:B------:R-:W-:Y:S01]  /*05a0*/  LEA R10, P0, R6, UR10, 0x2 ;  /* 0x0000000a060a7c11 */ /* 0x000fe2000f8010ff */
[----:B------:R-:W2:Y:S01]  /*05b0*/  LDG.E R14, desc[UR6][R14.64] ;  /* 0x000000060e0e7981 */ /* 0x000ea2000c1e1900 */
[----:B------:R-:W-:-:S02]  /*05c0*/  LEA.HI.X R13, R13, UR11, R20, 0x2, P2 ;  /* 0x0000000b0d0d7c11 */ /* 0x000fc400090f1414 */
[----:B------:R-:W-:-:S04]  /*05d0*/  LEA.HI.X R11, R6, UR11, R11, 0x2, P0 ;  /* 0x0000000b060b7c11 */ /* 0x000fc800080f140b */
[----:B------:R-:W3:Y:S04]  /*05e0*/  LDG.E R13, desc[UR6][R12.64] ;  /* 0x000000060c0d7981 */ /* 0x000ee8000c1e1900 */
[----:B------:R-:W3:Y:S01]  /*05f0*/  LDG.E R10, desc[UR6][R10.64] ;  /* 0x000000060a0a7981 */ /* 0x000ee2000c1e1900 */
[----:B------:R-:W-:-:S05]  /*0600*/  IMAD.IADD R6, R9, 0x1, R8 ;  /* 0x0000000109067824 */ /* 0x000fca00078e0208 */
[----:B------:R-:W-:Y:S02]  /*0610*/  ISETP.GE.AND P0, PT, R6, R5, PT ;  /* 0x000000050600720c */ /* 0x000fe40003f06270 */
[----:B--2---:R-:W-:-:S04]  /*0620*/  FMNMX3 R4, R4, R17, R14, !PT ;  /* 0x0000001104047276 */ /* 0x004fc8000780000e */
[----:B---3--:R-:W-:-:S07]  /*0630*/  FMNMX3 R4, R4, R13, R10, !PT ;  /* 0x0000000d04047276 */ /* 0x008fce000780000a */
[----:B------:R-:W-:Y:S05]  /*0640*/  @!P0 BRA `(.L_x_81) ;  /* 0xfffffffc00908947 */ /* 0x000fea000383ffff */
.L_x_77:
[----:B------:R-:W-:Y:S05]  /*0650*/  BSYNC.RECONVERGENT B0 ;  /* 0x0000000000007941 */ /* 0x000fea0003800200 */
.L_x_76:
[----:B------:R-:W0:Y:S01]  /*0660*/  S2UR UR5, SR_CgaCtaId ;  /* 0x00000000000579c3 */ /* 0x000e220000008800 */
[----:B------:R-:W-:Y:S01]  /*0670*/  UMOV UR4, 0x400 ;  /* 0x0000040000047882 */ /* 0x000fe20000000000 */
[----:B------:R-:W-:Y:S02]  /*0680*/  ISETP.GE.U32.AND P1, PT, R9, 0x40, PT ;  /* 0x000000400900780c */ /* 0x000fe40003f26070 */
[----:B------:R-:W-:Y:S01]  /*0690*/  ISETP.GT.U32.AND P0, PT, R0, 0x1f, PT ;  /* 0x0000001f0000780c */ /* 0x000fe20003f04070 */
[----:B0-----:R-:W-:-:S06]  /*06a0*/  ULEA UR4, UR5, UR4, 0x18 ;  /* 0x0000000405047291 */ /* 0x001fcc000f8ec0ff */
[----:B------:R-:W-:-:S05]  /*06b0*/  LEA R5, R0, UR4, 0x2 ;  /* 0x0000000400057c11 */ /* 0x000fca000f8e10ff */
[----:B------:R0:W-:Y:S01]  /*06c0*/  STS [R5], R4 ;  /* 0x0000000405007388 */ /* 0x0001e20000000800 */
[----:B------:R-:W-:Y:S05]  /*06d0*/  @!P1 BRA `(.L_x_82) ;  /* 0x0000000000289947 */ /* 0x000fea0003800000 */
.L_x_83:
[----:B------:R-:W-:Y:S01]  /*06e0*/  BAR.SYNC.DEFER_BLOCKING 0x0 ;  /* 0x0000000000007b1d */ /* 0x000fe20000010000 */
[----:B------:R-:W-:-:S04]  /*06f0*/  SHF.R.U32.HI R8, RZ, 0x1, R9 ;  /* 0x00000001ff087819 */ /* 0x000fc80000011609 */
[----:B------:R-:W-:-:S13]  /*0700*/  ISETP.GE.U32.AND P1, PT, R0, R8, PT ;  /* 0x000000080000720c */ /* 0x000fda0003f26070 */
[----:B------:R-:W-:-:S05]  /*0710*/  @!P1 IMAD R6, R8, 0x4, R5 ;  /* 0x0000000408069824 */ /* 0x000fca00078e0205 */
[----:B------:R-:W0:Y:S02]  /*0720*/  @!P1 LDS R7, [R6] ;  /* 0x0000000006079984 */ /* 0x000e240000000800 */
[----:B0-----:R-:W-:-:S05]  /*0730*/  @!P1 FMNMX R4, R4, R7, !PT ;  /* 0x0000000704049209 */ /* 0x001fca0007800000 */
[----:B------:R1:W-:Y:S01]  /*0740*/  @!P1 STS [R5], R4 ;  /* 0x0000000405009388 */ /* 0x0003e20000000800 */
[----:B------:R-:W-:Y:S01]  /*0750*/  ISETP.GT.U32.AND P1, PT, R9, 0x7f, PT ;  /* 0x0000007f0900780c */ /* 0x000fe20003f24070 */
[----:B------:R-:W-:-:S12]  /*0760*/  IMAD.MOV.U32 R9, RZ, RZ, R8 ;  /* 0x000000ffff097224 */ /* 0x000fd800078e0008 */
[----:B-1----:R-:W-:Y:S05]  /*0770*/  @P1 BRA `(.L_x_83) ;  /* 0xfffffffc00d81947 */ /* 0x002fea000383ffff */
.L_x_82:
[----:B------:R-:W-:Y:S05]  /*0780*/  @P0 EXIT ;  /* 0x000000000000094d */ /* 0x000fea0003800000 */
[----:B0-----:R-:W0:Y:S01]  /*0790*/  SHFL.DOWN PT, R5, R4, 0x10, 0x1f ;  /* 0x0a001f0004057f89 */ /* 0x001e2200000e0000 */
[----:B------:R-:W-:Y:S02]  /*07a0*/  ISETP.NE.AND P0, PT, R0, RZ, PT ;  /* 0x000000ff0000720c */ /* 0x000fe40003f05270 */
[----:B0-----:R-:W-:-:S05]  /*07b0*/  FMNMX R5, R5, R4, !PT ;  /* 0x0000000405057209 */ /* 0x001fca0007800000 */
[----:B------:R-:W0:Y:S02]  /*07c0*/  SHFL.DOWN PT, R6, R5, 0x8, 0x1f ;  /* 0x09001f0005067f89 */ /* 0x000e2400000e0000 */
[----:B0-----:R-:W-:-:S05]  /*07d0*/  FMNMX R6, R5, R6, !PT ;  /* 0x0000000605067209 */ /* 0x001fca0007800000 */
[----:B------:R-:W0:Y:S02]  /*07e0*/  SHFL.DOWN PT, R7, R6, 0x4, 0x1f ;  /* 0x08801f0006077f89 */ /* 0x000e2400000e0000 */
[----:B0-----:R-:W-:-:S05]  /*07f0*/  FMNMX R7, R6, R7, !PT ;  /* 0x0000000706077209 */ /* 0x001fca0007800000 */
[----:B------:R-:W0:Y:S02]  /*0800*/  SHFL.DOWN PT, R8, R7, 0x2, 0x1f ;  /* 0x08401f0007087f89 */ /* 0x000e2400000e0000 */
[----:B0-----:R-:W-:-:S05]  /*0810*/  FMNMX R8, R7, R8, !PT ;  /* 0x0000000807087209 */ /* 0x001fca0007800000 */
[----:B------:R0:W1:Y:S01]  /*0820*/  SHFL.DOWN PT, R9, R8, 0x1, 0x1f ;  /* 0x08201f0008097f89 */ /* 0x00006200000e0000 */
[----:B------:R-:W-:Y:S05]  /*0830*/  @P0 EXIT ;  /* 0x000000000000094d */ /* 0x000fea0003800000 */
[----:B------:R-:W2:Y:S01]  /*0840*/  LDC R0, c[0x0][0x370] ;  /* 0x0000dc00ff007b82 */ /* 0x000ea20000000800 */
[----:B-1----:R-:W-:Y:S02]  /*0850*/  FMNMX R9, R8, R9, !PT ;  /* 0x0000000908097209 */ /* 0x002fe40007800000 */
[----:B--2---:R-:W-:-:S13]  /*0860*/  ISETP.NE.AND P0, PT, R0, 0x1, PT ;  /* 0x000000010000780c */ /* 0x004fda0003f05270 */
[----:B------:R1:W-:Y:S01]  /*0870*/  @!P0 STG.E desc[UR6][R2.64], R9 ;  /* 0x0000000902008986 */ /* 0x0003e2000c101906 */
[----:B------:R-:W-:Y:S05]  /*0880*/  @!P0 EXIT ;  /* 0x000000000000894d */ /* 0x000fea0003800000 */
[----:B------:R-:W-:-:S13]  /*0890*/  ISETP.GE.AND P0, PT, R9, RZ, PT ;  /* 0x000000ff0900720c */ /* 0x000fda0003f06270 */
[----:B------:R-:W-:Y:S05]  /*08a0*/  @!P0 BRA `(.L_x_84) ;  /* 0x0000000000088947 */ /* 0x000fea0003800000 */
[----:B------:R-:W-:Y:S01]  /*08b0*/  REDG.E.MAX.S32.STRONG.GPU desc[UR6][R2.64], R9 ;  /* 0x000000090200798e */ /* 0x000fe2000d12e306 */
[----:B------:R-:W-:Y:S05]  /*08c0*/  EXIT ;  /* 0x000000000000794d */ /* 0x000fea0003800000 */
.L_x_84:
[----:B------:R-:W-:Y:S01]  /*08d0*/  REDG.E.MIN.STRONG.GPU desc[UR6][R2.64], R9 ;  /* 0x000000090200798e */ /* 0x000fe2000c92e106 */
[----:B------:R-:W-:Y:S05]  /*08e0*/  EXIT ;  /* 0x000000000000794d */ /* 0x000fea0003800000 */
.L_x_85:
        /* <DEDUP_REMOVED lines=9> */
.L_x_140:


//--------------------- .text._Z32softmax_naive_split_setup_kernelPfi --------------------------
	.section	.text._Z32softmax_naive_split_setup_kernelPfi,"ax",@progbits
	.align	128
        .global         _Z32softmax_naive_split_setup_kernelPfi
        .type           _Z32softmax_naive_split_setup_kernelPfi,@function
        .size           _Z32softmax_naive_split_setup_kernelPfi,(.L_x_141 - _Z32softmax_naive_split_setup_kernelPfi)
        .other          _Z32softmax_naive_split_setup_kernelPfi,@"STO_CUDA_ENTRY STV_DEFAULT"
_Z32softmax_naive_split_setup_kernelPfi:
.text._Z32softmax_naive_split_setup_kernelPfi:
[----:B------:R-:W-:Y:S01]  /*0000*/  LDC R1, c[0x0][0x37c] ;  /* 0x0000df00ff017b82 */ /* 0x000fe20000000800 */
[----:B------:R-:W0:Y:S07]  /*0010*/  S2R R0, SR_TID.X ;  /* 0x0000000000007919 */ /* 0x000e2e0000002100 */
[----:B------:R-:W0:Y:S08]  /*0020*/  S2UR UR4, SR_CTAID.X ;  /* 0x00000000000479c3 */ /* 0x000e300000002500 */
[----:B------:R-:W0:Y:S08]  /*0030*/  LDC R5, c[0x0][0x360] ;  /* 0x0000d800ff057b82 */ /* 0x000e300000000800 */
[----:B------:R-:W1:Y:S01]  /*0040*/  LDC R4, c[0x0][0x388] ;  /* 0x0000e200ff047b82 */ /* 0x000e620000000800 */
[----:B0-----:R-:W-:-:S05]  /*0050*/  IMAD R5, R5, UR4, R0 ;  /* 0x0000000405057c24 */ /* 0x001fca000f8e0200 */
[----:B-1----:R-:W-:-:S13]  /*0060*/  ISETP.GE.AND P0, PT, R5, R4, PT ;  /* 0x000000040500720c */ /* 0x002fda0003f06270 */
[----:B------:R-:W-:Y:S05]  /*0070*/  @P0 EXIT ;  /* 0x000000000000094d */ /* 0x000fea0003800000 */
[----:B------:R-:W0:Y:S01]  /*0080*/  LDC.64 R2, c[0x0][0x380] ;  /* 0x0000e000ff027b82 */ /* 0x000e220000000a00 */
[----:B------:R-:W1:Y:S01]  /*0090*/  LDCU.64 UR4, c[0x0][0x358] ;  /* 0x00006b00ff0477ac */ /* 0x000e620008000a00 */
[----:B------:R-:W-:Y:S01]  /*00a0*/  MOV R7, 0xff7fffff ;  /* 0xff7fffff00077802 */ /* 0x000fe20000000f00 */
[----:B0-----:R-:W-:-:S05]  /*00b0*/  IMAD.WIDE R2, R5, 0x4, R2 ;  /* 0x0000000405027825 */ /* 0x001fca00078e0202 */
[----:B-1----:R-:W-:Y:S01]  /*00c0*/  STG.E desc[UR4][R2.64], R7 ;  /* 0x0000000702007986 */ /* 0x002fe2000c101904 */
[----:B------:R-:W-:-:S05]  /*00d0*/  IMAD.WIDE R4, R4, 0x4, R2 ;  /* 0x0000000404047825 */ /* 0x000fca00078e0202 */
[----:B------:R-:W-:Y:S01]  /*00e0*/  STG.E desc[UR4][R4.64], RZ ;  /* 0x000000ff04007986 */ /* 0x000fe2000c101904 */
[----:B------:R-:W-:Y:S05]  /*00f0*/  EXIT ;  /* 0x000000000000794d */ /* 0x000fea0003800000 */
.L_x_86:
        /* <DEDUP_REMOVED lines=16> */
.L_x_141:


//--------------------- .text._Z20softmax_naive_kernelPKfPfii --------------------------
	.section	.text._Z20softmax_naive_kernelPKfPfii,"ax",@progbits
	.align	128
        .global         _Z20softmax_naive_kernelPKfPfii
        .type           _Z20softmax_naive_kernelPKfPfii,@function
        .size           _Z20softmax_naive_kernelPKfPfii,(.L_x_133 - _Z20softmax_naive_kernelPKfPfii)
        .other          _Z20softmax_naive_kernelPKfPfii,@"STO_CUDA_ENTRY STV_DEFAULT"
_Z20softmax_naive_kernelPKfPfii:
.text._Z20softmax_naive_kernelPKfPfii:
[----:B------:R-:W-:Y:S01]  /*0000*/  LDC R1, c[0x0][0x37c] ;  /* 0x0000df00ff017b82 */ /* 0x000fe20000000800 */
[----:B------:R-:W0:Y:S07]  /*0010*/  S2R R5, SR_TID.X ;  /* 0x0000000000057919 */ /* 0x000e2e0000002100 */
[----:B------:R-:W0:Y:S01]  /*0020*/  LDC R0, c[0x0][0x394] ;  /* 0x0000e500ff007b82 */ /* 0x000e220000000800 */
[----:B------:R-:W1:Y:S01]  /*0030*/  LDCU.64 UR6, c[0x0][0x358] ;  /* 0x00006b00ff0677ac */ /* 0x000e620008000a00 */
[----:B------:R-:W-:Y:S01]  /*0040*/  BSSY.RECONVERGENT B0, `(.L_x_87) ;  /* 0x000004f000007945 */ /* 0x000fe20003800200 */
[----:B------:R-:W-:-:S05]  /*0050*/  MOV R9, 0xff7fffff ;  /* 0xff7fffff00097802 */ /* 0x000fca0000000f00 */
        /* <DEDUP_REMOVED lines=9> */
[----:B------:R-:W-:Y:S01]  /*00f0*/  IMAD.IADD R11, R5, 0x1, R4 ;  /* 0x00000001050b7824 */ /* 0x000fe200078e0204 */
[----:B------:R-:W-:Y:S01]  /*0100*/  ISETP.NE.U32.AND P2, PT, R4, RZ, PT ;  /* 0x000000ff0400720c */ /* 0x000fe20003f45070 */
[----:B------:R-:W-:Y:S01]  /*0110*/  BSSY.RECONVERGENT B1, `(.L_x_89) ;  /* 0x0000030000017945 */ /* 0x000fe20003800200 */
[----:B------:R-:W-:Y:S02]  /*0120*/  IMAD.MOV.U32 R19, RZ, RZ, R5 ;  /* 0x000000ffff137224 */ /* 0x000fe400078e0005 */
[CC--:B------:R-:W-:Y:S02]  /*0130*/  ISETP.GE.U32.AND P0, PT, R11.reuse, R0.reuse, PT ;  /* 0x000000000b00720c */ /* 0x0c0fe40003f06070 */
[----:B------:R-:W-:Y:S02]  /*0140*/  VIMNMX.U32 R10, PT, PT, R11, R0, !PT ;  /* 0x000000000b0a7248 */ /* 0x000fe40007fe0000 */
[----:B------:R-:W-:-:S04]  /*0150*/  SEL R12, RZ, 0x1, P0 ;  /* 0x00000001ff0c7807 */ /* 0x000fc80000000000 */
[----:B------:R-:W-:Y:S01]  /*0160*/  IADD3 R11, PT, PT, R10, -R11, -R12 ;  /* 0x8000000b0a0b7210 */ /* 0x000fe20007ffe80c */
[----:B0-----:R-:W0:Y:S02]  /*0170*/  MUFU.RCP R13, R13 ;  /* 0x0000000d000d7308 */ /* 0x001e240000001000 */
[----:B0-----:R-:W-:-:S06]  /*0180*/  VIADD R8, R13, 0xffffffe ;  /* 0x0ffffffe0d087836 */ /* 0x001fcc0000000000 */
[----:B------:R0:W1:Y:S02]  /*0190*/  F2I.FTZ.U32.TRUNC.NTZ R9, R8 ;  /* 0x0000000800097305 */ /* 0x000064000021f000 */
[----:B0-----:R-:W-:Y:S01]  /*01a0*/  HFMA2 R8, -RZ, RZ, 0, 0 ;  /* 0x00000000ff087431 */ /* 0x001fe200000001ff */
[----:B-1----:R-:W-:-:S05]  /*01b0*/  IADD3 R15, PT, PT, RZ, -R9, RZ ;  /* 0x80000009ff0f7210 */ /* 0x002fca0007ffe0ff */
[----:B------:R-:W-:-:S04]  /*01c0*/  IMAD R15, R15, R4, RZ ;  /* 0x000000040f0f7224 */ /* 0x000fc800078e02ff */
[----:B------:R-:W-:-:S06]  /*01d0*/  IMAD.HI.U32 R14, R9, R15, R8 ;  /* 0x0000000f090e7227 */ /* 0x000fcc00078e0008 */
[----:B------:R-:W-:-:S04]  /*01e0*/  IMAD.HI.U32 R9, R14, R11, RZ ;  /* 0x0000000b0e097227 */ /* 0x000fc800078e00ff */
[----:B------:R-:W-:-:S04]  /*01f0*/  IMAD.MOV R8, RZ, RZ, -R9 ;  /* 0x000000ffff087224 */ /* 0x000fc800078e0a09 */
[----:B------:R-:W-:-:S05]  /*0200*/  IMAD R11, R4, R8, R11 ;  /* 0x00000008040b7224 */ /* 0x000fca00078e020b */
[----:B------:R-:W-:-:S13]  /*0210*/  ISETP.GE.U32.AND P0, PT, R11, R4, PT ;  /* 0x000000040b00720c */ /* 0x000fda0003f06070 */
[----:B------:R-:W-:Y:S01]  /*0220*/  @P0 IADD3 R11, PT, PT, R11, -R4, RZ ;  /* 0x800000040b0b0210 */ /* 0x000fe20007ffe0ff */
[----:B------:R-:W-:-:S03]  /*0230*/  @P0 VIADD R9, R9, 0x1 ;  /* 0x0000000109090836 */ /* 0x000fc60000000000 */
[----:B------:R-:W-:-:S13]  /*0240*/  ISETP.GE.U32.AND P1, PT, R11, R4, PT ;  /* 0x000000040b00720c */ /* 0x000fda0003f26070 */
[----:B------:R-:W-:Y:S02]  /*0250*/  @P1 IADD3 R9, PT, PT, R9, 0x1, RZ ;  /* 0x0000000109091810 */ /* 0x000fe40007ffe0ff */
[----:B------:R-:W-:-:S05]  /*0260*/  @!P2 LOP3.LUT R9, RZ, R4, RZ, 0x33, !PT ;  /* 0x00000004ff09a212 */ /* 0x000fca00078e33ff */
[----:B------:R-:W-:-:S05]  /*0270*/  IMAD.IADD R8, R12, 0x1, R9 ;  /* 0x000000010c087824 */ /* 0x000fca00078e0209 */
[C---:B------:R-:W-:Y:S02]  /*0280*/  LOP3.LUT R9, R8.reuse, 0x3, RZ, 0xc0, !PT ;  /* 0x0000000308097812 */ /* 0x040fe400078ec0ff */
[----:B------:R-:W-:Y:S02]  /*0290*/  ISETP.GE.U32.AND P1, PT, R8, 0x3, PT ;  /* 0x000000030800780c */ /* 0x000fe40003f26070 */
[----:B------:R-:W-:Y:S02]  /*02a0*/  ISETP.NE.AND P0, PT, R9, 0x3, PT ;  /* 0x000000030900780c */ /* 0x000fe40003f05270 */
[----:B------:R-:W-:-:S11]  /*02b0*/  MOV R9, 0xff7fffff ;  /* 0xff7fffff00097802 */ /* 0x000fd60000000f00 */
[----:B------:R-:W-:Y:S05]  /*02c0*/  @!P0 BRA `(.L_x_90) ;  /* 0x0000000000508947 */ /* 0x000fea0003800000 */
[----:B------:R-:W0:Y:S01]  /*02d0*/  LDCU.64 UR4, c[0x0][0x380] ;  /* 0x00007000ff0477ac */ /* 0x000e220008000a00 */
[----:B------:R-:W-:Y:S01]  /*02e0*/  SHF.L.U64.HI R11, R6, 0x2, R7 ;  /* 0x00000002060b7819 */ /* 0x000fe20000010207 */
[----:B------:R-:W-:Y:S01]  /*02f0*/  VIADD R8, R8, 0x1 ;  /* 0x0000000108087836 */ /* 0x000fe20000000000 */
[----:B------:R-:W-:Y:S01]  /*0300*/  SHF.L.U32 R10, R6, 0x2, RZ ;  /* 0x00000002060a7819 */ /* 0x000fe200000006ff */
[----:B------:R-:W-:Y:S01]  /*0310*/  IMAD.MOV.U32 R19, RZ, RZ, R5 ;  /* 0x000000ffff137224 */ /* 0x000fe200078e0005 */
[----:B------:R-:W-:Y:S02]  /*0320*/  MOV R9, 0xff7fffff ;  /* 0xff7fffff00097802 */ /* 0x000fe40000000f00 */
[----:B------:R-:W-:Y:S01]  /*0330*/  LOP3.LUT R8, R8, 0x3, RZ, 0xc0, !PT ;  /* 0x0000000308087812 */ /* 0x000fe200078ec0ff */
[----:B------:R-:W-:-:S03]  /*0340*/  IMAD.WIDE.U32 R10, R5, 0x4, R10 ;  /* 0x00000004050a7825 */ /* 0x000fc600078e000a */
[----:B------:R-:W-:Y:S02]  /*0350*/  IADD3 R8, PT, PT, -R8, RZ, RZ ;  /* 0x000000ff08087210 */ /* 0x000fe40007ffe1ff */
[----:B0-----:R-:W-:-:S04]  /*0360*/  IADD3 R10, P0, PT, R10, UR4, RZ ;  /* 0x000000040a0a7c10 */ /* 0x001fc8000ff1e0ff */
[----:B------:R-:W-:-:S09]  /*0370*/  IADD3.X R11, PT, PT, R11, UR5, RZ, P0, !PT ;  /* 0x000000050b0b7c10 */ /* 0x000fd200087fe4ff */
.L_x_91:
[----:B------:R-:W-:Y:S01]  /*0380*/  IMAD.MOV.U32 R12, RZ, RZ, R10 ;  /* 0x000000ffff0c7224 */ /* 0x000fe200078e000a */
[----:B------:R-:W-:-:S05]  /*0390*/  MOV R13, R11 ;  /* 0x0000000b000d7202 */ /* 0x000fca0000000f00 */
[----:B------:R-:W2:Y:S01]  /*03a0*/  LDG.E R14, desc[UR6][R12.64] ;  /* 0x000000060c0e7981 */ /* 0x000ea2000c1e1900 */
[----:B------:R-:W-:Y:S01]  /*03b0*/  VIADD R8, R8, 0x1 ;  /* 0x0000000108087836 */ /* 0x000fe20000000000 */
[C---:B------:R-:W-:Y:S01]  /*03c0*/  IADD3 R19, PT, PT, R4.reuse, R19, RZ ;  /* 0x0000001304137210 */ /* 0x040fe20007ffe0ff */
[----:B------:R-:W-:-:S03]  /*03d0*/  IMAD.WIDE.U32 R10, R4, 0x4, R12 ;  /* 0x00000004040a7825 */ /* 0x000fc600078e000c */
[----:B------:R-:W-:Y:S02]  /*03e0*/  ISETP.NE.AND P0, PT, R8, RZ, PT ;  /* 0x000000ff0800720c */ /* 0x000fe40003f05270 */
[----:B--2---:R-:W-:-:S11]  /*03f0*/  FMNMX R9, R14, R9, !PT ;  /* 0x000000090e097209 */ /* 0x004fd60007800000 */
[----:B------:R-:W-:Y:S05]  /*0400*/  @P0 BRA `(.L_x_91) ;  /* 0xfffffffc00dc0947 */ /* 0x000fea000383ffff */
.L_x_90:
[----:B------:R-:W-:Y:S05]  /*0410*/  BSYNC.RECONVERGENT B1 ;  /* 0x0000000000017941 */ /* 0x000fea0003800200 */
.L_x_89:
[----:B------:R-:W-:Y:S05]  /*0420*/  @!P1 BRA `(.L_x_88) ;  /* 0x0000000000409947 */ /* 0x000fea0003800000 */
.L_x_92:
[----:B------:R-:W-:Y:S02]  /*0430*/  IMAD.IADD R13, R4, 0x1, R19 ;  /* 0x00000001040d7824 */ /* 0x000fe400078e0213 */
[----:B------:R-:W-:-:S03]  /*0440*/  IMAD.WIDE.U32 R10, R19, 0x4, R2 ;  /* 0x00000004130a7825 */ /* 0x000fc600078e0002 */
[C---:B------:R-:W-:Y:S01]  /*0450*/  IADD3 R15, PT, PT, R13.reuse, R4, RZ ;  /* 0x000000040d0f7210 */ /* 0x040fe20007ffe0ff */
[----:B------:R-:W-:Y:S02]  /*0460*/  IMAD.WIDE.U32 R12, R13, 0x4, R2 ;  /* 0x000000040d0c7825 */ /* 0x000fe400078e0002 */
[----:B------:R-:W2:Y:S02]  /*0470*/  LDG.E R10, desc[UR6][R10.64] ;  /* 0x000000060a0a7981 */ /* 0x000ea4000c1e1900 */
[C---:B------:R-:W-:Y:S02]  /*0480*/  IMAD.IADD R19, R15.reuse, 0x1, R4 ;  /* 0x000000010f137824 */ /* 0x040fe400078e0204 */
[--C-:B------:R-:W-:Y:S01]  /*0490*/  IMAD.WIDE.U32 R14, R15, 0x4, R2.reuse ;  /* 0x000000040f0e7825 */ /* 0x100fe200078e0002 */
[----:B------:R-:W2:Y:S03]  /*04a0*/  LDG.E R12, desc[UR6][R12.64] ;  /* 0x000000060c0c7981 */ /* 0x000ea6000c1e1900 */
[----:B------:R-:W-:-:S02]  /*04b0*/  IMAD.WIDE.U32 R16, R19, 0x4, R2 ;  /* 0x0000000413107825 */ /* 0x000fc400078e0002 */
[----:B------:R-:W3:Y:S04]  /*04c0*/  LDG.E R14, desc[UR6][R14.64] ;  /* 0x000000060e0e7981 */ /* 0x000ee8000c1e1900 */
[----:B------:R-:W3:Y:S01]  /*04d0*/  LDG.E R16, desc[UR6][R16.64] ;  /* 0x0000000610107981 */ /* 0x000ee2000c1e1900 */
[----:B------:R-:W-:-:S04]  /*04e0*/  IADD3 R19, PT, PT, R19, R4, RZ ;  /* 0x0000000413137210 */ /* 0x000fc80007ffe0ff */
[----:B------:R-:W-:Y:S02]  /*04f0*/  ISETP.GE.AND P0, PT, R19, R0, PT ;  /* 0x000000001300720c */ /* 0x000fe40003f06270 */
[----:B--2---:R-:W-:-:S04]  /*0500*/  FMNMX3 R9, R9, R10, R12, !PT ;  /* 0x0000000a09097276 */ /* 0x004fc8000780000c */
[----:B---3--:R-:W-:-:S07]  /*0510*/  FMNMX3 R9, R9, R14, R16, !PT ;  /* 0x0000000e09097276 */ /* 0x008fce0007800010 */
[----:B------:R-:W-:Y:S05]  /*0520*/  @!P0 BRA `(.L_x_92) ;  /* 0xfffffffc00c08947 */ /* 0x000fea000383ffff */
.L_x_88:
[----:B------:R-:W-:Y:S05]  /*0530*/  BSYNC.RECONVERGENT B0 ;  /* 0x0000000000007941 */ /* 0x000fea0003800200 */
.L_x_87:
[----:B------:R-:W0:Y:S01]  /*0540*/  S2UR UR5, SR_CgaCtaId ;  /* 0x00000000000579c3 */ /* 0x000e220000008800 */
[----:B------:R-:W-:Y:S01]  /*0550*/  UMOV UR4, 0x400 ;  /* 0x0000040000047882 */ /* 0x000fe20000000000 */
[----:B----4-:R-:W-:Y:S02]  /*0560*/  ISETP.GE.U32.AND P2, PT, R4, 0x40, PT ;  /* 0x000000400400780c */ /* 0x010fe40003f46070 */
[----:B------:R-:W-:Y:S02]  /*0570*/  ISETP.GT.U32.AND P1, PT, R5, 0x1f, PT ;  /* 0x0000001f0500780c */ /* 0x000fe40003f24070 */
[----:B------:R-:W-:Y:S01]  /*0580*/  PLOP3.LUT P0, PT, PT, PT, PT, 0x8, 0x80 ;  /* 0x000000000080781c */ /* 0x000fe20003f0e170 */
[----:B0-----:R-:W-:-:S06]  /*0590*/  ULEA UR4, UR5, UR4, 0x18 ;  /* 0x0000000405047291 */ /* 0x001fcc000f8ec0ff */
[----:B------:R-:W-:-:S05]  /*05a0*/  LEA R0, R5, UR4, 0x2 ;  /* 0x0000000405007c11 */ /* 0x000fca000f8e10ff */
[----:B------:R0:W-:Y:S01]  /*05b0*/  STS [R0], R9 ;  /* 0x0000000900007388 */ /* 0x0001e20000000800 */
[----:B------:R-:W-:Y:S05]  /*05c0*/  @!P2 BRA `(.L_x_93) ;  /* 0x00000000002ca947 */ /* 0x000fea0003800000 */
[----:B------:R-:W-:-:S07]  /*05d0*/  IMAD.MOV.U32 R8, RZ, RZ, R4 ;  /* 0x000000ffff087224 */ /* 0x000fce00078e0004 */
.L_x_94:
[----:B------:R-:W-:Y:S01]  /*05e0*/  BAR.SYNC.DEFER_BLOCKING 0x0 ;  /* 0x0000000000007b1d */ /* 0x000fe20000010000 */
[----:B------:R-:W-:-:S04]  /*05f0*/  SHF.R.U32.HI R11, RZ, 0x1, R8 ;  /* 0x00000001ff0b7819 */ /* 0x000fc80000011608 */
[----:B------:R-:W-:-:S13]  /*0600*/  ISETP.GE.U32.AND P2, PT, R5, R11, PT ;  /* 0x0000000b0500720c */ /* 0x000fda0003f46070 */
[----:B------:R-:W-:-:S06]  /*0610*/  @!P2 LEA R10, R11, R0, 0x2 ;  /* 0x000000000b0aa211 */ /* 0x000fcc00078e10ff */
[----:B------:R-:W0:Y:S02]  /*0620*/  @!P2 LDS R10, [R10] ;  /* 0x000000000a0aa984 */ /* 0x000e240000000800 */
[----:B0-----:R-:W-:-:S05]  /*0630*/  @!P2 FMNMX R9, R9, R10, !PT ;  /* 0x0000000a0909a209 */ /* 0x001fca0007800000 */
[----:B------:R1:W-:Y:S01]  /*0640*/  @!P2 STS [R0], R9 ;  /* 0x000000090000a388 */ /* 0x0003e20000000800 */
[----:B------:R-:W-:Y:S01]  /*0650*/  ISETP.GT.U32.AND P2, PT, R8, 0x7f, PT ;  /* 0x0000007f0800780c */ /* 0x000fe20003f44070 */
[----:B------:R-:W-:-:S12]  /*0660*/  IMAD.MOV.U32 R8, RZ, RZ, R11 ;  /* 0x000000ffff087224 */ /* 0x000fd800078e000b */
[----:B-1----:R-:W-:Y:S05]  /*0670*/  @P2 BRA `(.L_x_94) ;  /* 0xfffffffc00d82947 */ /* 0x002fea000383ffff */
.L_x_93:
[----:B------:R-:W-:Y:S05]  /*0680*/  @P1 BRA `(.L_x_95) ;  /* 0x0000000000481947 */ /* 0x000fea0003800000 */
[----:B------:R-:W-:-:S03]  /*0690*/  UMOV UR4, 0xffffffff ;  /* 0xffffffff00047882 */ /* 0x000fc60000000000 */
[----:B------:R-:W-:Y:S05]  /*06a0*/  BRA.DIV UR4, `(.L_x_96) ;  /* 0x0000001604547947 */ /* 0x000fea000b800000 */
[----:B------:R-:W1:Y:S02]  /*06b0*/  SHFL.DOWN PT, R8, R9, 0x10, 0x1f ;  /* 0x0a001f0009087f89 */ /* 0x000e6400000e0000 */
[----:B-1----:R-:W-:-:S05]  /*06c0*/  FMNMX R8, R8, R9, !PT ;  /* 0x0000000908087209 */ /* 0x002fca0007800000 */
[----:B------:R-:W1:Y:S02]  /*06d0*/  SHFL.DOWN PT, R11, R8, 0x8, 0x1f ;  /* 0x09001f00080b7f89 */ /* 0x000e6400000e0000 */
[----:B-1----:R-:W-:-:S05]  /*06e0*/  FMNMX R11, R8, R11, !PT ;  /* 0x0000000b080b7209 */ /* 0x002fca0007800000 */
[----:B------:R-:W1:Y:S02]  /*06f0*/  SHFL.DOWN PT, R10, R11, 0x4, 0x1f ;  /* 0x08801f000b0a7f89 */ /* 0x000e6400000e0000 */
[----:B-1----:R-:W-:-:S05]  /*0700*/  FMNMX R10, R11, R10, !PT ;  /* 0x0000000a0b0a7209 */ /* 0x002fca0007800000 */
[----:B------:R-:W1:Y:S02]  /*0710*/  SHFL.DOWN PT, R13, R10, 0x2, 0x1f ;  /* 0x08401f000a0d7f89 */ /* 0x000e6400000e0000 */
[----:B-1----:R-:W-:-:S05]  /*0720*/  FMNMX R13, R10, R13, !PT ;  /* 0x0000000d0a0d7209 */ /* 0x002fca0007800000 */
[----:B------:R1:W2:Y:S02]  /*0730*/  SHFL.DOWN PT, R12, R13, 0x1, 0x1f ;  /* 0x08201f000d0c7f89 */ /* 0x0002a400000e0000 */
.L_x_119:
[----:B------:R-:W-:Y:S02]  /*0740*/  ISETP.NE.AND P1, PT, R5, RZ, PT ;  /* 0x000000ff0500720c */ /* 0x000fe40003f25270 */
[----:B--2---:R-:W-:-:S11]  /*0750*/  FMNMX R12, R13, R12, !PT ;  /* 0x0000000c0d0c7209 */ /* 0x004fd60007800000 */
[----:B0-----:R-:W0:Y:S01]  /*0760*/  @!P1 S2R R9, SR_CgaCtaId ;  /* 0x0000000000099919 */ /* 0x001e220000008800 */
[----:B------:R-:W-:Y:S02]  /*0770*/  @!P1 MOV R8, 0x400 ;  /* 0x0000040000089802 */ /* 0x000fe40000000f00 */
[----:B------:R-:W-:Y:S02]  /*0780*/  @!P1 PLOP3.LUT P0, PT, PT, PT, PT, 0x80, 0x8 ;  /* 0x000000000008981c */ /* 0x000fe40003f0f070 */
[----:B0-----:R-:W-:-:S05]  /*0790*/  @!P1 LEA R9, R9, R8, 0x18 ;  /* 0x0000000809099211 */ /* 0x001fca00078ec0ff */
[----:B------:R2:W-:Y:S06]  /*07a0*/  @!P1 STS [R9], R12 ;  /* 0x0000000c09009388 */ /* 0x0005ec0000000800 */
.L_x_95:
[----:B------:R-:W3:Y:S01]  /*07b0*/  LDC R10, c[0x0][0x394] ;  /* 0x0000e500ff0a7b82 */ /* 0x000ee20000000800 */
[----:B------:R-:W-:Y:S05]  /*07c0*/  WARPSYNC.ALL ;  /* 0x0000000000007948 */ /* 0x000fea0003800000 */
[----:B---3--:R-:W-:Y:S02]  /*07d0*/  ISETP.GE.AND P1, PT, R5, R10, PT ;  /* 0x0000000a0500720c */ /* 0x008fe40003f26270 */
[----:B------:R-:W3:Y:S08]  /*07e0*/  S2UR UR5, SR_CgaCtaId ;  /* 0x00000000000579c3 */ /* 0x000ef00000008800 */
[----:B------:R-:W-:Y:S01]  /*07f0*/  BAR.SYNC.DEFER_BLOCKING 0x0 ;  /* 0x0000000000007b1d */ /* 0x000fe20000010000 */
[----:B0-2---:R-:W-:-:S05]  /*0800*/  HFMA2 R9, -RZ, RZ, 0, 0 ;  /* 0x00000000ff097431 */ /* 0x005fca00000001ff */
[----:B------:R-:W-:Y:S01]  /*0810*/  UMOV UR4, 0x400 ;  /* 0x0000040000047882 */ /* 0x000fe20000000000 */
[----:B------:R-:W-:Y:S01]  /*0820*/  BSSY.RECONVERGENT B0, `(.L_x_97) ;  /* 0x0000077000007945 */ /* 0x000fe20003800200 */
[----:B---3--:R-:W-:-:S09]  /*0830*/  ULEA UR4, UR5, UR4, 0x18 ;  /* 0x0000000405047291 */ /* 0x008fd2000f8ec0ff */
[----:B------:R-:W0:Y:S01]  /*0840*/  LDS R8, [UR4] ;  /* 0x00000004ff087984 */ /* 0x000e220008000800 */
[----:B------:R-:W-:Y:S05]  /*0850*/  @P1 BRA `(.L_x_98) ;  /* 0x0000000400cc1947 */ /* 0x000fea0003800000 */
[----:B------:R-:W2:Y:S01]  /*0860*/  I2F.U32.RP R15, R4 ;  /* 0x00000004000f7306 */ /* 0x000ea20000209000 */
[----:B------:R-:W-:Y:S01]  /*0870*/  IMAD.IADD R11, R5, 0x1, R4 ;  /* 0x00000001050b7824 */ /* 0x000fe200078e0204 */
[----:B------:R-:W-:Y:S01]  /*0880*/  ISETP.NE.U32.AND P3, PT, R4, RZ, PT ;  /* 0x000000ff0400720c */ /* 0x000fe20003f65070 */
[----:B------:R-:W-:Y:S03]  /*0890*/  BSSY.RECONVERGENT B1, `(.L_x_99) ;  /* 0x000003a000017945 */ /* 0x000fe60003800200 */
[CC--:B------:R-:W-:Y:S02]  /*08a0*/  ISETP.GE.AND P1, PT, R11.reuse, R10.reuse, PT ;  /* 0x0000000a0b00720c */ /* 0x0c0fe40003f26270 */
[----:B------:R-:W-:Y:S02]  /*08b0*/  VIMNMX R9, PT, PT, R11, R10, !PT ;  /* 0x0000000a0b097248 */ /* 0x000fe40007fe0100 */
[----:B------:R-:W-:-:S04]  /*08c0*/  SEL R14, RZ, 0x1, P1 ;  /* 0x00000001ff0e7807 */ /* 0x000fc80000800000 */
[----:B------:R-:W-:Y:S01]  /*08d0*/  IADD3 R9, PT, PT, R9, -R11, -R14 ;  /* 0x8000000b09097210 */ /* 0x000fe20007ffe80e */
[----:B--2---:R-:W2:Y:S02]  /*08e0*/  MUFU.RCP R15, R15 ;  /* 0x0000000f000f7308 */ /* 0x004ea40000001000 */
[----:B--2---:R-:W-:-:S06]  /*08f0*/  VIADD R12, R15, 0xffffffe ;  /* 0x0ffffffe0f0c7836 */ /* 0x004fcc0000000000 */
[----:B-1----:R1:W2:Y:S02]  /*0900*/  F2I.FTZ.U32.TRUNC.NTZ R13, R12 ;  /* 0x0000000c000d7305 */ /* 0x0022a4000021f000 */
[----:B-1----:R-:W-:Y:S02]  /*0910*/  MOV R12, RZ ;  /* 0x000000ff000c7202 */ /* 0x002fe40000000f00 */
[----:B--2---:R-:W-:-:S05]  /*0920*/  IADD3 R17, PT, PT, RZ, -R13, RZ ;  /* 0x8000000dff117210 */ /* 0x004fca0007ffe0ff */
        /* <DEDUP_REMOVED lines=11> */
[----:B------:R-:W-:Y:S02]  /*09e0*/  IMAD.IADD R14, R14, 0x1, R11 ;  /* 0x000000010e0e7824 */ /* 0x000fe400078e020b */
[----:B------:R-:W-:-:S03]  /*09f0*/  IMAD.MOV.U32 R11, RZ, RZ, R5 ;  /* 0x000000ffff0b7224 */ /* 0x000fc600078e0005 */
[C---:B------:R-:W-:Y:S02]  /*0a00*/  LOP3.LUT R9, R14.reuse, 0x3, RZ, 0xc0, !PT ;  /* 0x000000030e097812 */ /* 0x040fe400078ec0ff */
[----:B------:R-:W-:Y:S02]  /*0a10*/  ISETP.GE.U32.AND P1, PT, R14, 0x3, PT ;  /* 0x000000030e00780c */ /* 0x000fe40003f26070 */
[----:B------:R-:W-:Y:S02]  /*0a20*/  ISETP.NE.AND P2, PT, R9, 0x3, PT ;  /* 0x000000030900780c */ /* 0x000fe40003f45270 */
[----:B------:R-:W-:-:S11]  /*0a30*/  MOV R9, RZ ;  /* 0x000000ff00097202 */ /* 0x000fd60000000f00 */
[----:B------:R-:W-:Y:S05]  /*0a40*/  @!P2 BRA `(.L_x_100) ;  /* 0x000000000078a947 */ /* 0x000fea0003800000 */
[----:B------:R-:W1:Y:S01]  /*0a50*/  LDCU.64 UR4, c[0x0][0x380] ;  /* 0x00007000ff0477ac */ /* 0x000e620008000a00 */
[----:B------:R-:W-:Y:S01]  /*0a60*/  SHF.L.U64.HI R13, R6, 0x2, R7 ;  /* 0x00000002060d7819 */ /* 0x000fe20000010207 */
[----:B------:R-:W-:Y:S01]  /*0a70*/  VIADD R9, R14, 0x1 ;  /* 0x000000010e097836 */ /* 0x000fe20000000000 */
[----:B------:R-:W-:Y:S01]  /*0a80*/  SHF.L.U32 R12, R6, 0x2, RZ ;  /* 0x00000002060c7819 */ /* 0x000fe200000006ff */
[----:B------:R-:W-:-:S04]  /*0a90*/  IMAD.MOV.U32 R11, RZ, RZ, R5 ;  /* 0x000000ffff0b7224 */ /* 0x000fc800078e0005 */
[----:B------:R-:W-:-:S03]  /*0aa0*/  IMAD.WIDE.U32 R12, R5, 0x4, R12 ;  /* 0x00000004050c7825 */ /* 0x000fc600078e000c */
[----:B-1----:R-:W-:Y:S02]  /*0ab0*/  IADD3 R15, P2, PT, R12, UR4, RZ ;  /* 0x000000040c0f7c10 */ /* 0x002fe4000ff5e0ff */
[----:B------:R-:W-:Y:S02]  /*0ac0*/  LOP3.LUT R12, R9, 0x3, RZ, 0xc0, !PT ;  /* 0x00000003090c7812 */ /* 0x000fe400078ec0ff */
[----:B------:R-:W-:Y:S02]  /*0ad0*/  MOV R9, RZ ;  /* 0x000000ff00097202 */ /* 0x000fe40000000f00 */
[----:B------:R-:W-:Y:S02]  /*0ae0*/  IADD3.X R13, PT, PT, R13, UR5, RZ, P2, !PT ;  /* 0x000000050d0d7c10 */ /* 0x000fe400097fe4ff */
[----:B------:R-:W-:-:S07]  /*0af0*/  IADD3 R14, PT, PT, -R12, RZ, RZ ;  /* 0x000000ff0c0e7210 */ /* 0x000fce0007ffe1ff */
.L_x_101:
[----:B------:R-:W-:-:S05]  /*0b00*/  IMAD.MOV.U32 R12, RZ, RZ, R15 ;  /* 0x000000ffff0c7224 */ /* 0x000fca00078e000f */
[----:B------:R1:W0:Y:S01]  /*0b10*/  LDG.E R15, desc[UR6][R12.64] ;  /* 0x000000060c0f7981 */ /* 0x000222000c1e1900 */
[----:B------:R-:W-:Y:S02]  /*0b20*/  HFMA2 R16, -RZ, RZ, 0.96630859375, -0.0022525787353515625 ;  /* 0x3bbb989dff107431 */ /* 0x000fe400000001ff */
[----:B------:R-:W-:Y:S01]  /*0b30*/  IMAD.MOV.U32 R17, RZ, RZ, 0x437c0000 ;  /* 0x437c0000ff117424 */ /* 0x000fe200078e00ff */
[----:B------:R-:W-:Y:S01]  /*0b40*/  IADD3 R14, PT, PT, R14, 0x1, RZ ;  /* 0x000000010e0e7810 */ /* 0x000fe20007ffe0ff */
[----:B------:R-:W-:-:S03]  /*0b50*/  IMAD.IADD R11, R4, 0x1, R11 ;  /* 0x00000001040b7824 */ /* 0x000fc600078e020b */
[----:B------:R-:W-:Y:S01]  /*0b60*/  ISETP.NE.AND P2, PT, R14, RZ, PT ;  /* 0x000000ff0e00720c */ /* 0x000fe20003f45270 */
[----:B-1----:R-:W-:-:S04]  /*0b70*/  IMAD.WIDE.U32 R12, R4, 0x4, R12 ;  /* 0x00000004040c7825 */ /* 0x002fc800078e000c */
[----:B0-----:R-:W-:-:S04]  /*0b80*/  FADD R15, -R8, R15 ;  /* 0x0000000f080f7221 */ /* 0x001fc80000000100 */
[----:B------:R-:W-:-:S04]  /*0b90*/  FFMA.SAT R16, R15, R16, 0.5 ;  /* 0x3f0000000f107423 */ /* 0x000fc80000002010 */
[----:B------:R-:W-:-:S04]  /*0ba0*/  FFMA.RM R16, R16, R17, 12582913 ;  /* 0x4b40000110107423 */ /* 0x000fc80000004011 */
[C---:B------:R-:W-:Y:S01]  /*0bb0*/  FADD R18, R16.reuse, -12583039 ;  /* 0xcb40007f10127421 */ /* 0x040fe20000000000 */
[----:B------:R-:W-:-:S03]  /*0bc0*/  IMAD.SHL.U32 R16, R16, 0x800000, RZ ;  /* 0x0080000010107824 */ /* 0x000fc600078e00ff */
[----:B------:R-:W-:-:S04]  /*0bd0*/  FFMA R18, R15, 1.4426950216293334961, -R18 ;  /* 0x3fb8aa3b0f127823 */ /* 0x000fc80000000812 */
[----:B------:R-:W-:Y:S01]  /*0be0*/  FFMA R18, R15, 1.925963033500011079e-08, R18 ;  /* 0x32a570600f127823 */ /* 0x000fe20000000012 */
[----:B------:R-:W-:-:S05]  /*0bf0*/  MOV R15, R12 ;  /* 0x0000000c000f7202 */ /* 0x000fca0000000f00 */
[----:B------:R-:W0:Y:S02]  /*0c00*/  MUFU.EX2 R18, R18 ;  /* 0x0000001200127308 */ /* 0x000e240000000800 */
[----:B0-----:R-:W-:Y:S01]  /*0c10*/  FFMA R9, R16, R18, R9 ;  /* 0x0000001210097223 */ /* 0x001fe20000000009 */
[----:B------:R-:W-:Y:S06]  /*0c20*/  @P2 BRA `(.L_x_101) ;  /* 0xfffffffc00b42947 */ /* 0x000fec000383ffff */
.L_x_100:
[----:B------:R-:W-:Y:S05]  /*0c30*/  BSYNC.RECONVERGENT B1 ;  /* 0x0000000000017941 */ /* 0x000fea0003800200 */
.L_x_99:
[----:B------:R-:W-:Y:S05]  /*0c40*/  @!P1 BRA `(.L_x_98) ;  /* 0x0000000000d09947 */ /* 0x000fea0003800000 */
.L_x_102:
[----:B------:R-:W-:Y:S01]  /*0c50*/  IMAD.WIDE.U32 R14, R11, 0x4, R2 ;  /* 0x000000040b0e7825 */ /* 0x000fe200078e0002 */
[----:B------:R-:W-:-:S05]  /*0c60*/  IADD3 R11, PT, PT, R4, R11, RZ ;  /* 0x0000000b040b7210 */ /* 0x000fca0007ffe0ff */
[----:B------:R-:W0:Y:S01]  /*0c70*/  LDG.E R15, desc[UR6][R14.64] ;  /* 0x000000060e0f7981 */ /* 0x000e22000c1e1900 */
[----:B------:R-:W-:-:S04]  /*0c80*/  IMAD.WIDE.U32 R20, R11, 0x4, R2 ;  /* 0x000000040b147825 */ /* 0x000fc800078e0002 */
[----:B------:R-:W-:Y:S01]  /*0c90*/  IMAD.IADD R11, R11, 0x1, R4 ;  /* 0x000000010b0b7824 */ /* 0x000fe200078e0204 */
[----:B------:R-:W2:Y:S03]  /*0ca0*/  LDG.E R19, desc[UR6][R20.64] ;  /* 0x0000000614137981 */ /* 0x000ea6000c1e1900 */
[C---:B------:R-:W-:Y:S01]  /*0cb0*/  IMAD.WIDE.U32 R22, R11.reuse, 0x4, R2 ;  /* 0x000000040b167825 */ /* 0x040fe200078e0002 */
[----:B------:R-:W-:-:S05]  /*0cc0*/  IADD3 R11, PT, PT, R11, R4, RZ ;  /* 0x000000040b0b7210 */ /* 0x000fca0007ffe0ff */
[C---:B------:R-:W-:Y:S01]  /*0cd0*/  IMAD.WIDE.U32 R24, R11.reuse, 0x4, R2 ;  /* 0x000000040b187825 */ /* 0x040fe200078e0002 */
[----:B------:R-:W3:Y:S05]  /*0ce0*/  LDG.E R23, desc[UR6][R22.64] ;  /* 0x0000000616177981 */ /* 0x000eea000c1e1900 */
[----:B------:R-:W4:Y:S01]  /*0cf0*/  LDG.E R25, desc[UR6][R24.64] ;  /* 0x0000000618197981 */ /* 0x000f22000c1e1900 */
[----:B------:R-:W-:Y:S02]  /*0d00*/  HFMA2 R16, -RZ, RZ, 3.7421875, 0 ;  /* 0x437c0000ff107431 */ /* 0x000fe400000001ff */
[----:B------:R-:W-:Y:S02]  /*0d10*/  IMAD.MOV.U32 R12, RZ, RZ, 0x3bbb989d ;  /* 0x3bbb989dff0c7424 */ /* 0x000fe400078e00ff */
[----:B------:R-:W-:-:S05]  /*0d20*/  IMAD.IADD R11, R11, 0x1, R4 ;  /* 0x000000010b0b7824 */ /* 0x000fca00078e0204 */
[----:B------:R-:W-:Y:S01]  /*0d30*/  ISETP.GE.AND P1, PT, R11, R10, PT ;  /* 0x0000000a0b00720c */ /* 0x000fe20003f26270 */
[----:B0-----:R-:W-:-:S04]  /*0d40*/  FADD R17, -R8, R15 ;  /* 0x0000000f08117221 */ /* 0x001fc80000000100 */
[----:B------:R-:W-:Y:S01]  /*0d50*/  FFMA.SAT R13, R17, R12, 0.5 ;  /* 0x3f000000110d7423 */ /* 0x000fe2000000200c */
[----:B--2---:R-:W-:-:S03]  /*0d60*/  FADD R19, -R8, R19 ;  /* 0x0000001308137221 */ /* 0x004fc60000000100 */
[----:B------:R-:W-:Y:S01]  /*0d70*/  FFMA.RM R14, R13, R16, 12582913 ;  /* 0x4b4000010d0e7423 */ /* 0x000fe20000004010 */
[----:B------:R-:W-:-:S03]  /*0d80*/  FFMA.SAT R13, R19, R12, 0.5 ;  /* 0x3f000000130d7423 */ /* 0x000fc6000000200c */
[C---:B------:R-:W-:Y:S01]  /*0d90*/  FADD R18, R14.reuse, -12583039 ;  /* 0xcb40007f0e127421 */ /* 0x040fe20000000000 */
[----:B------:R-:W-:Y:S02]  /*0da0*/  IMAD.SHL.U32 R14, R14, 0x800000, RZ ;  /* 0x008000000e0e7824 */ /* 0x000fe400078e00ff */
[----:B------:R-:W-:Y:S01]  /*0db0*/  FFMA.RM R13, R13, R16, 12582913 ;  /* 0x4b4000010d0d7423 */ /* 0x000fe20000004010 */
[C---:B---3--:R-:W-:Y:S01]  /*0dc0*/  FADD R15, -R8.reuse, R23 ;  /* 0x00000017080f7221 */ /* 0x048fe20000000100 */
[----:B------:R-:W-:Y:S02]  /*0dd0*/  FFMA R18, R17, 1.4426950216293334961, -R18 ;  /* 0x3fb8aa3b11127823 */ /* 0x000fe40000000812 */
[----:B------:R-:W-:Y:S01]  /*0de0*/  FADD R20, R13, -12583039 ;  /* 0xcb40007f0d147421 */ /* 0x000fe20000000000 */
[----:B------:R-:W-:Y:S01]  /*0df0*/  FFMA.SAT R23, R15, R12, 0.5 ;  /* 0x3f0000000f177423 */ /* 0x000fe2000000200c */
[----:B----4-:R-:W-:Y:S01]  /*0e00*/  FADD R21, -R8, R25 ;  /* 0x0000001908157221 */ /* 0x010fe20000000100 */
[----:B------:R-:W-:Y:S01]  /*0e10*/  FFMA R18, R17, 1.925963033500011079e-08, R18 ;  /* 0x32a5706011127823 */ /* 0x000fe20000000012 */
[----:B------:R-:W-:Y:S01]  /*0e20*/  FFMA R20, R19, 1.4426950216293334961, -R20 ;  /* 0x3fb8aa3b13147823 */ /* 0x000fe20000000814 */
[----:B------:R-:W-:Y:S01]  /*0e30*/  FFMA.RM R17, R23, R16, 12582913 ;  /* 0x4b40000117117423 */ /* 0x000fe20000004010 */
[----:B------:R-:W-:-:S02]  /*0e40*/  FFMA.SAT R23, R21, R12, 0.5 ;  /* 0x3f00000015177423 */ /* 0x000fc4000000200c */
[----:B------:R-:W-:Y:S01]  /*0e50*/  FFMA R12, R19, 1.925963033500011079e-08, R20 ;  /* 0x32a57060130c7823 */ /* 0x000fe20000000014 */
[----:B------:R-:W-:Y:S01]  /*0e60*/  FADD R22, R17, -12583039 ;  /* 0xcb40007f11167421 */ /* 0x000fe20000000000 */
[----:B------:R-:W-:Y:S01]  /*0e70*/  FFMA.RM R16, R23, R16, 12582913 ;  /* 0x4b40000117107423 */ /* 0x000fe20000004010 */
[----:B------:R-:W0:Y:S02]  /*0e80*/  MUFU.EX2 R18, R18 ;  /* 0x0000001200127308 */ /* 0x000e240000000800 */
[C---:B------:R-:W-:Y:S01]  /*0e90*/  FFMA R22, R15.reuse, 1.4426950216293334961, -R22 ;  /* 0x3fb8aa3b0f167823 */ /* 0x040fe20000000816 */
[C---:B------:R-:W-:Y:S01]  /*0ea0*/  FADD R20, R16.reuse, -12583039 ;  /* 0xcb40007f10147421 */ /* 0x040fe20000000000 */
[----:B------:R-:W-:Y:S02]  /*0eb0*/  IMAD.SHL.U32 R16, R16, 0x800000, RZ ;  /* 0x0080000010107824 */ /* 0x000fe400078e00ff */
[----:B------:R-:W-:Y:S01]  /*0ec0*/  FFMA R22, R15, 1.925963033500011079e-08, R22 ;  /* 0x32a570600f167823 */ /* 0x000fe20000000016 */
[C---:B------:R-:W-:Y:S01]  /*0ed0*/  FFMA R20, R21.reuse, 1.4426950216293334961, -R20 ;  /* 0x3fb8aa3b15147823 */ /* 0x040fe20000000814 */
[----:B------:R-:W1:Y:S03]  /*0ee0*/  MUFU.EX2 R12, R12 ;  /* 0x0000000c000c7308 */ /* 0x000e660000000800 */
[----:B------:R-:W-:Y:S01]  /*0ef0*/  FFMA R21, R21, 1.925963033500011079e-08, R20 ;  /* 0x32a5706015157823 */ /* 0x000fe20000000014 */
[----:B------:R-:W-:-:S04]  /*0f00*/  SHF.L.U32 R20, R13, 0x17, RZ ;  /* 0x000000170d147819 */ /* 0x000fc800000006ff */
[----:B------:R-:W2:Y:S01]  /*0f10*/  MUFU.EX2 R22, R22 ;  /* 0x0000001600167308 */ /* 0x000ea20000000800 */
[----:B0-----:R-:W-:Y:S01]  /*0f20*/  FFMA R9, R14, R18, R9 ;  /* 0x000000120e097223 */ /* 0x001fe20000000009 */
[----:B------:R-:W-:-:S06]  /*0f30*/  SHF.L.U32 R14, R17, 0x17, RZ ;  /* 0x00000017110e7819 */ /* 0x000fcc00000006ff */
[----:B------:R-:W0:Y:S01]  /*0f40*/  MUFU.EX2 R21, R21 ;  /* 0x0000001500157308 */ /* 0x000e220000000800 */
[----:B-1----:R-:W-:-:S04]  /*0f50*/  FFMA R9, R20, R12, R9 ;  /* 0x0000000c14097223 */ /* 0x002fc80000000009 */
[----:B--2---:R-:W-:-:S04]  /*0f60*/  FFMA R9, R14, R22, R9 ;  /* 0x000000160e097223 */ /* 0x004fc80000000009 */
[----:B0-----:R-:W-:Y:S01]  /*0f70*/  FFMA R9, R16, R21, R9 ;  /* 0x0000001510097223 */ /* 0x001fe20000000009 */
[----:B------:R-:W-:Y:S06]  /*0f80*/  @!P1 BRA `(.L_x_102) ;  /* 0xfffffffc00309947 */ /* 0x000fec000383ffff */
.L_x_98:
[----:B------:R-:W-:Y:S05]  /*0f90*/  BSYNC.RECONVERGENT B0 ;  /* 0x0000000000007941 */ /* 0x000fea0003800200 */
.L_x_97:
[----:B------:R2:W-:Y:S01]  /*0fa0*/  STS [R0], R9 ;  /* 0x0000000900007388 */ /* 0x0005e20000000800 */
[----:B------:R-:W-:Y:S02]  /*0fb0*/  ISETP.GE.U32.AND P2, PT, R4, 0x40, PT ;  /* 0x000000400400780c */ /* 0x000fe40003f46070 */
[----:B------:R-:W-:-:S11]  /*0fc0*/  ISETP.GT.U32.AND P1, PT, R5, 0x1f, PT ;  /* 0x0000001f0500780c */ /* 0x000fd60003f24070 */
[----:B--2---:R-:W-:Y:S05]  /*0fd0*/  @!P2 BRA `(.L_x_103) ;  /* 0x00000000002ca947 */ /* 0x004fea0003800000 */
[----:B------:R-:W-:-:S07]  /*0fe0*/  MOV R10, R4 ;  /* 0x00000004000a7202 */ /* 0x000fce0000000f00 */
.L_x_104:
[----:B------:R-:W-:Y:S01]  /*0ff0*/  BAR.SYNC.DEFER_BLOCKING 0x0 ;  /* 0x0000000000007b1d */ /* 0x000fe20000010000 */
[----:B-1----:R-:W-:-:S04]  /*1000*/  SHF.R.U32.HI R13, RZ, 0x1, R10 ;  /* 0x00000001ff0d7819 */ /* 0x002fc8000001160a */
[----:B------:R-:W-:-:S13]  /*1010*/  ISETP.GE.U32.AND P2, PT, R5, R13, PT ;  /* 0x0000000d0500720c */ /* 0x000fda0003f46070 */
[----:B------:R-:W-:-:S05]  /*1020*/  @!P2 IMAD R11, R13, 0x4, R0 ;  /* 0x000000040d0ba824 */ /* 0x000fca00078e0200 */
[----:B------:R-:W1:Y:S02]  /*1030*/  @!P2 LDS R12, [R11] ;  /* 0x000000000b0ca984 */ /* 0x000e640000000800 */
[----:B-1----:R-:W-:-:S05]  /*1040*/  @!P2 FADD R9, R9, R12 ;  /* 0x0000000c0909a221 */ /* 0x002fca0000000000 */
[----:B------:R2:W-:Y:S01]  /*1050*/  @!P2 STS [R0], R9 ;  /* 0x000000090000a388 */ /* 0x0005e20000000800 */
[----:B------:R-:W-:Y:S02]  /*1060*/  ISETP.GT.U32.AND P2, PT, R10, 0x7f, PT ;  /* 0x0000007f0a00780c */ /* 0x000fe40003f44070 */
[----:B------:R-:W-:-:S11]  /*1070*/  MOV R10, R13 ;  /* 0x0000000d000a7202 */ /* 0x000fd60000000f00 */
[----:B--2---:R-:W-:Y:S05]  /*1080*/  @P2 BRA `(.L_x_104) ;  /* 0xfffffffc00d82947 */ /* 0x004fea000383ffff */
.L_x_103:
[----:B------:R-:W-:Y:S04]  /*1090*/  BSSY B0, `(.L_x_105) ;  /* 0x000000e000007945 */ /* 0x000fe80003800000 */
[----:B------:R-:W-:Y:S05]  /*10a0*/  @P1 BRA `(.L_x_106) ;  /* 0x0000000000301947 */ /* 0x000fea0003800000 */
[----:B------:R-:W-:-:S03]  /*10b0*/  UMOV UR4, 0xffffffff ;  /* 0xffffffff00047882 */ /* 0x000fc60000000000 */
[----:B------:R-:W-:Y:S05]  /*10c0*/  BRA.DIV UR4, `(.L_x_107) ;  /* 0x0000000e04587947 */ /* 0x000fea000b800000 */
[----:B------:R-:W2:Y:S02]  /*10d0*/  SHFL.DOWN PT, R0, R9, 0x10, 0x1f ;  /* 0x0a001f0009007f89 */ /* 0x000ea400000e0000 */
[----:B--2---:R-:W-:-:S05]  /*10e0*/  FADD R0, R9, R0 ;  /* 0x0000000009007221 */ /* 0x004fca0000000000 */
[----:B------:R-:W2:Y:S02]  /*10f0*/  SHFL.DOWN PT, R11, R0, 0x8, 0x1f ;  /* 0x09001f00000b7f89 */ /* 0x000ea400000e0000 */
[----:B--2---:R-:W-:-:S05]  /*1100*/  FADD R11, R0, R11 ;  /* 0x0000000b000b7221 */ /* 0x004fca0000000000 */
[----:B------:R-:W2:Y:S02]  /*1110*/  SHFL.DOWN PT, R10, R11, 0x4, 0x1f ;  /* 0x08801f000b0a7f89 */ /* 0x000ea400000e0000 */
[----:B--2---:R-:W-:-:S05]  /*1120*/  FADD R10, R11, R10 ;  /* 0x0000000a0b0a7221 */ /* 0x004fca0000000000 */
[----:B-1----:R-:W1:Y:S02]  /*1130*/  SHFL.DOWN PT, R13, R10, 0x2, 0x1f ;  /* 0x08401f000a0d7f89 */ /* 0x002e6400000e0000 */
[----:B-1----:R-:W-:-:S05]  /*1140*/  FADD R13, R10, R13 ;  /* 0x0000000d0a0d7221 */ /* 0x002fca0000000000 */
[----:B------:R1:W2:Y:S02]  /*1150*/  SHFL.DOWN PT, R12, R13, 0x1, 0x1f ;  /* 0x08201f000d0c7f89 */ /* 0x0002a400000e0000 */
.L_x_125:
[----:B--2---:R-:W-:-:S07]  /*1160*/  FADD R9, R13, R12 ;  /* 0x0000000c0d097221 */ /* 0x004fce0000000000 */
.L_x_106:
[----:B------:R-:W-:Y:S05]  /*1170*/  BSYNC B0 ;  /* 0x0000000000007941 */ /* 0x000fea0003800000 */
.L_x_105:
[----:B------:R-:W2:Y:S01]  /*1180*/  S2R R11, SR_CgaCtaId ;  /* 0x00000000000b7919 */ /* 0x000ea20000008800 */
[----:B------:R-:W-:Y:S01]  /*1190*/  MOV R0, 0x400 ;  /* 0x0000040000007802 */ /* 0x000fe20000000f00 */
[----:B------:R-:W3:Y:S02]  /*11a0*/  LDCU UR4, c[0x0][0x394] ;  /* 0x00007280ff0477ac */ /* 0x000ee40008000800 */
[----:B---3--:R-:W-:Y:S01]  /*11b0*/  ISETP.GE.AND P3, PT, R5, UR4, PT ;  /* 0x0000000405007c0c */ /* 0x008fe2000bf66270 */
[----:B------:R-:W-:Y:S05]  /*11c0*/  WARPSYNC.ALL ;  /* 0x0000000000007948 */ /* 0x000fea0003800000 */
[----:B--2---:R-:W-:-:S05]  /*11d0*/  LEA R0, R11, R0, 0x18 ;  /* 0x000000000b007211 */ /* 0x004fca00078ec0ff */
[----:B------:R-:W-:Y:S01]  /*11e0*/  @P0 STS [R0], R9 ;  /* 0x0000000900000388 */ /* 0x000fe20000000800 */
[----:B------:R-:W-:Y:S06]  /*11f0*/  BAR.SYNC.DEFER_BLOCKING 0x0 ;  /* 0x0000000000007b1d */ /* 0x000fec0000010000 */
[----:B------:R-:W2:Y:S02]  /*1200*/  LDS R0, [R0] ;  /* 0x0000000000007984 */ /* 0x000ea40000000800 */
[----:B--2---:R-:W-:-:S05]  /*1210*/  VIADD R9, R0, 0x1800000 ;  /* 0x0180000000097836 */ /* 0x004fca0000000000 */
[----:B------:R-:W-:-:S04]  /*1220*/  LOP3.LUT R9, R9, 0x7f800000, RZ, 0xc0, !PT ;  /* 0x7f80000009097812 */ /* 0x000fc800078ec0ff */
[----:B------:R-:W-:-:S13]  /*1230*/  ISETP.GT.U32.AND P0, PT, R9, 0x1ffffff, PT ;  /* 0x01ffffff0900780c */ /* 0x000fda0003f04070 */
[----:B------:R-:W-:Y:S05]  /*1240*/  @P0 BRA `(.L_x_108) ;  /* 0x0000000000100947 */ /* 0x000fea0003800000 */
[----:B------:R-:W-:-:S07]  /*1250*/  MOV R10, 0x1270 ;  /* 0x00001270000a7802 */ /* 0x000fce0000000f00 */
[----:B01----:R-:W-:Y:S05]  /*1260*/  CALL.REL.NOINC `($__internal_3_$__cuda_sm20_rcp_rn_f32_slowpath) ;  /* 0x0000000c007c7944 */ /* 0x003fea0003c00000 */
[----:B------:R-:W-:Y:S01]  /*1270*/  MOV R0, R9 ;  /* 0x0000000900007202 */ /* 0x000fe20000000f00 */
[----:B------:R-:W-:Y:S06]  /*1280*/  BRA `(.L_x_109) ;  /* 0x0000000000107947 */ /* 0x000fec0003800000 */
.L_x_108:
[----:B------:R-:W2:Y:S02]  /*1290*/  MUFU.RCP R9, R0 ;  /* 0x0000000000097308 */ /* 0x000ea40000001000 */
[----:B--2---:R-:W-:-:S04]  /*12a0*/  FFMA R10, R0, R9, -1 ;  /* 0xbf800000000a7423 */ /* 0x004fc80000000009 */
[----:B------:R-:W-:-:S04]  /*12b0*/  FADD.FTZ R10, -R10, -RZ ;  /* 0x800000ff0a0a7221 */ /* 0x000fc80000010100 */
[----:B------:R-:W-:-:S07]  /*12c0*/  FFMA R0, R9, R10, R9 ;  /* 0x0000000a09007223 */ /* 0x000fce0000000009 */
.L_x_109:
[----:B------:R-:W-:Y:S05]  /*12d0*/  @P3 EXIT ;  /* 0x000000000000394d */ /* 0x000fea0003800000 */
[----:B------:R-:W2:Y:S01]  /*12e0*/  I2F.U32.RP R14, R4 ;  /* 0x00000004000e7306 */ /* 0x000ea20000209000 */
[----:B------:R-:W3:Y:S01]  /*12f0*/  LDCU UR8, c[0x0][0x394] ;  /* 0x00007280ff0877ac */ /* 0x000ee20008000800 */
[----:B------:R-:W-:Y:S01]  /*1300*/  IMAD.IADD R9, R5, 0x1, R4 ;  /* 0x0000000105097824 */ /* 0x000fe200078e0204 */
[----:B------:R-:W-:Y:S01]  /*1310*/  ISETP.NE.U32.AND P2, PT, R4, RZ, PT ;  /* 0x000000ff0400720c */ /* 0x000fe20003f45070 */
[----:B------:R-:W-:Y:S01]  /*1320*/  BSSY.RECONVERGENT B0, `(.L_x_110) ;  /* 0x000003f000007945 */ /* 0x000fe20003800200 */
[----:B------:R-:W4:Y:S03]  /*1330*/  LDCU.64 UR4, c[0x0][0x388] ;  /* 0x00007100ff0477ac */ /* 0x000f260008000a00 */
[----:B--2---:R-:W2:Y:S01]  /*1340*/  MUFU.RCP R14, R14 ;  /* 0x0000000e000e7308 */ /* 0x004ea20000001000 */
[C---:B---3--:R-:W-:Y:S02]  /*1350*/  ISETP.GE.AND P0, PT, R9.reuse, UR8, PT ;  /* 0x0000000809007c0c */ /* 0x048fe4000bf06270 */
[----:B------:R-:W-:-:S02]  /*1360*/  VIMNMX R12, PT, PT, R9, UR8, !PT ;  /* 0x00000008090c7c48 */ /* 0x000fc4000ffe0100 */
[----:B-1----:R-:W-:-:S04]  /*1370*/  SEL R13, RZ, 0x1, P0 ;  /* 0x00000001ff0d7807 */ /* 0x002fc80000000000 */
[----:B------:R-:W-:Y:S01]  /*1380*/  IADD3 R9, PT, PT, R12, -R9, -R13 ;  /* 0x800000090c097210 */ /* 0x000fe20007ffe80d */
[----:B--2---:R-:W-:-:S04]  /*1390*/  VIADD R10, R14, 0xffffffe ;  /* 0x0ffffffe0e0a7836 */ /* 0x004fc80000000000 */
[----:B------:R1:W2:Y:S02]  /*13a0*/  F2I.FTZ.U32.TRUNC.NTZ R11, R10 ;  /* 0x0000000a000b7305 */ /* 0x0002a4000021f000 */
[----:B-1----:R-:W-:Y:S01]  /*13b0*/  HFMA2 R10, -RZ, RZ, 0, 0 ;  /* 0x00000000ff0a7431 */ /* 0x002fe200000001ff */
        /* <DEDUP_REMOVED lines=15> */
[----:B------:R-:W-:-:S13]  /*14b0*/  ISETP.NE.AND P1, PT, R10, 0x3, PT ;  /* 0x000000030a00780c */ /* 0x000fda0003f25270 */
[----:B----4-:R-:W-:Y:S05]  /*14c0*/  @!P1 BRA `(.L_x_111) ;  /* 0x0000000000909947 */ /* 0x010fea0003800000 */
[----:B------:R-:W1:Y:S01]  /*14d0*/  LDC.64 R10, c[0x0][0x388] ;  /* 0x0000e200ff0a7b82 */ /* 0x000e620000000a00 */
[----:B------:R-:W-:Y:S02]  /*14e0*/  IADD3 R9, PT, PT, R9, 0x1, RZ ;  /* 0x0000000109097810 */ /* 0x000fe40007ffe0ff */
[C---:B------:R-:W-:Y:S02]  /*14f0*/  SHF.L.U64.HI R15, R6.reuse, 0x2, R7 ;  /* 0x00000002060f7819 */ /* 0x040fe40000010207 */
[----:B------:R-:W-:Y:S01]  /*1500*/  LOP3.LUT R14, R9, 0x3, RZ, 0xc0, !PT ;  /* 0x00000003090e7812 */ /* 0x000fe200078ec0ff */
[----:B------:R-:W-:Y:S02]  /*1510*/  IMAD.SHL.U32 R9, R6, 0x4, RZ ;  /* 0x0000000406097824 */ /* 0x000fe400078e00ff */
[----:B------:R-:W2:Y:S01]  /*1520*/  LDC.64 R12, c[0x0][0x380] ;  /* 0x0000e000ff0c7b82 */ /* 0x000ea20000000a00 */
[----:B-1----:R-:W-:-:S04]  /*1530*/  IMAD.WIDE.U32 R10, R5, 0x4, R10 ;  /* 0x00000004050a7825 */ /* 0x002fc800078e000a */
[----:B--2---:R-:W-:-:S04]  /*1540*/  IMAD.WIDE.U32 R12, R5, 0x4, R12 ;  /* 0x00000004050c7825 */ /* 0x004fc800078e000c */
[C---:B------:R-:W-:Y:S01]  /*1550*/  IMAD R5, R14.reuse, R4, R5 ;  /* 0x000000040e057224 */ /* 0x040fe200078e0205 */
[----:B------:R-:W-:-:S07]  /*1560*/  IADD3 R14, PT, PT, -R14, RZ, RZ ;  /* 0x000000ff0e0e7210 */ /* 0x000fce0007ffe1ff */
.L_x_112:
[----:B-1----:R-:W-:-:S05]  /*1570*/  IADD3 R16, P1, PT, R12, R9, RZ ;  /* 0x000000090c107210 */ /* 0x002fca0007f3e0ff */
[----:B------:R-:W-:-:S06]  /*1580*/  IMAD.X R17, R13, 0x1, R15, P1 ;  /* 0x000000010d117824 */ /* 0x000fcc00008e060f */
[----:B------:R1:W0:Y:S01]  /*1590*/  LDG.E R17, desc[UR6][R16.64] ;  /* 0x0000000610117981 */ /* 0x000222000c1e1900 */
[----:B------:R-:W-:Y:S01]  /*15a0*/  MOV R19, 0x3bbb989d ;  /* 0x3bbb989d00137802 */ /* 0x000fe20000000f00 */
[----:B------:R-:W-:Y:S01]  /*15b0*/  IMAD.MOV.U32 R20, RZ, RZ, 0x437c0000 ;  /* 0x437c0000ff147424 */ /* 0x000fe200078e00ff */
[----:B------:R-:W-:Y:S02]  /*15c0*/  IADD3 R14, PT, PT, R14, 0x1, RZ ;  /* 0x000000010e0e7810 */ /* 0x000fe40007ffe0ff */
[----:B-1----:R-:W-:Y:S01]  /*15d0*/  IADD3 R16, P1, PT, R10, R9, RZ ;  /* 0x000000090a107210 */ /* 0x002fe20007f3e0ff */
[----:B0-----:R-:W-:-:S04]  /*15e0*/  FADD R18, -R8, R17 ;  /* 0x0000001108127221 */ /* 0x001fc80000000100 */
[----:B------:R-:W-:Y:S01]  /*15f0*/  IMAD.X R17, R11, 0x1, R15, P1 ;  /* 0x000000010b117824 */ /* 0x000fe200008e060f */
        /* <DEDUP_REMOVED lines=9> */
[----:B------:R-:W-:-:S03]  /*1690*/  IMAD.MOV.U32 R18, RZ, RZ, R9 ;  /* 0x000000ffff127224 */ /* 0x000fc600078e0009 */
[----:B------:R-:W-:Y:S01]  /*16a0*/  FMUL R23, R19, R0 ;  /* 0x0000000013177220 */ /* 0x000fe20000400000 */
[----:B------:R-:W-:-:S04]  /*16b0*/  MOV R19, R15 ;  /* 0x0000000f00137202 */ /* 0x000fc80000000f00 */
[----:B------:R1:W-:Y:S01]  /*16c0*/  STG.E desc[UR6][R16.64], R23 ;  /* 0x0000001710007986 */ /* 0x0003e2000c101906 */
[----:B------:R-:W-:-:S04]  /*16d0*/  IMAD.WIDE.U32 R18, R4, 0x4, R18 ;  /* 0x0000000404127825 */ /* 0x000fc800078e0012 */
[----:B------:R-:W-:Y:S01]  /*16e0*/  IMAD.MOV.U32 R9, RZ, RZ, R18 ;  /* 0x000000ffff097224 */ /* 0x000fe200078e0012 */
[----:B------:R-:W-:Y:S01]  /*16f0*/  MOV R15, R19 ;  /* 0x00000013000f7202 */ /* 0x000fe20000000f00 */
[----:B------:R-:W-:Y:S06]  /*1700*/  @P1 BRA `(.L_x_112) ;  /* 0xfffffffc00981947 */ /* 0x000fec000383ffff */
.L_x_111:
[----:B------:R-:W-:Y:S05]  /*1710*/  BSYNC.RECONVERGENT B0 ;  /* 0x0000000000007941 */ /* 0x000fea0003800200 */
.L_x_110:
[----:B------:R-:W-:Y:S05]  /*1720*/  @!P0 EXIT ;  /* 0x000000000000894d */ /* 0x000fea0003800000 */
.L_x_113:
[----:B------:R-:W-:-:S06]  /*1730*/  IMAD.WIDE.U32 R12, R5, 0x4, R2 ;  /* 0x00000004050c7825 */ /* 0x000fcc00078e0002 */
[----:B------:R-:W0:Y:S01]  /*1740*/  LDG.E R13, desc[UR6][R12.64] ;  /* 0x000000060c0d7981 */ /* 0x000e22000c1e1900 */
[----:B--2---:R-:W-:Y:S02]  /*1750*/  HFMA2 R10, -RZ, RZ, 3.7421875, 0 ;  /* 0x437c0000ff0a7431 */ /* 0x004fe400000001ff */
[----:B------:R-:W-:Y:S02]  /*1760*/  IMAD.MOV.U32 R9, RZ, RZ, 0x3bbb989d ;  /* 0x3bbb989dff097424 */ /* 0x000fe400078e00ff */
[----:B0-----:R-:W-:-:S04]  /*1770*/  FADD R14, -R8, R13 ;  /* 0x0000000d080e7221 */ /* 0x001fc80000000100 */
[----:B------:R-:W-:-:S04]  /*1780*/  FFMA.SAT R11, R14, R9, 0.5 ;  /* 0x3f0000000e0b7423 */ /* 0x000fc80000002009 */
[----:B------:R-:W-:-:S04]  /*1790*/  FFMA.RM R11, R11, R10, 12582913 ;  /* 0x4b4000010b0b7423 */ /* 0x000fc8000000400a */
[C---:B------:R-:W-:Y:S01]  /*17a0*/  FADD R15, R11.reuse, -12583039 ;  /* 0xcb40007f0b0f7421 */ /* 0x040fe20000000000 */
[----:B------:R-:W-:-:S03]  /*17b0*/  IMAD.SHL.U32 R11, R11, 0x800000, RZ ;  /* 0x008000000b0b7824 */ /* 0x000fc600078e00ff */
[----:B------:R-:W-:-:S04]  /*17c0*/  FFMA R15, R14, 1.4426950216293334961, -R15 ;  /* 0x3fb8aa3b0e0f7823 */ /* 0x000fc8000000080f */
[----:B-1----:R-:W-:Y:S01]  /*17d0*/  FFMA R16, R14, 1.925963033500011079e-08, R15 ;  /* 0x32a570600e107823 */ /* 0x002fe2000000000f */
[----:B------:R-:W-:Y:S01]  /*17e0*/  IADD3 R14, P0, PT, R6, R5, RZ ;  /* 0x00000005060e7210 */ /* 0x000fe20007f1e0ff */
[----:B------:R-:W-:-:S03]  /*17f0*/  IMAD.IADD R5, R4, 0x1, R5 ;  /* 0x0000000104057824 */ /* 0x000fc600078e0205 */
        /* <DEDUP_REMOVED lines=10> */
[----:B------:R-:W-:-:S03]  /*18a0*/  IADD3 R5, PT, PT, R5, R4, RZ ;  /* 0x0000000405057210 */ /* 0x000fc60007ffe0ff */
[----:B0-----:R-:W-:Y:S01]  /*18b0*/  IMAD.X R11, RZ, RZ, R7, P0 ;  /* 0x000000ffff0b7224 */ /* 0x001fe200000e0607 */
        /* <DEDUP_REMOVED lines=15> */
[----:B------:R-:W-:Y:S01]  /*19b0*/  IADD3 R18, P0, PT, R6, R5, RZ ;  /* 0x0000000506127210 */ /* 0x000fe20007f1e0ff */
[----:B------:R-:W-:-:S03]  /*19c0*/  IMAD.IADD R5, R5, 0x1, R4 ;  /* 0x0000000105057824 */ /* 0x000fc600078e0204 */
        /* <DEDUP_REMOVED lines=8> */
[----:B------:R-:W-:-:S03]  /*1a50*/  IMAD.SHL.U32 R11, R11, 0x800000, RZ ;  /* 0x008000000b0b7824 */ /* 0x000fc600078e00ff */
        /* <DEDUP_REMOVED lines=8> */
[----:B------:R-:W-:-:S03]  /*1ae0*/  IADD3 R5, PT, PT, R5, R4, RZ ;  /* 0x0000000405057210 */ /* 0x000fc60007ffe0ff */
[----:B0-----:R-:W-:Y:S02]  /*1af0*/  IMAD.X R11, RZ, RZ, R7, P0 ;  /* 0x000000ffff0b7224 */ /* 0x001fe400000e0607 */
        /* <DEDUP_REMOVED lines=16> */
.L_x_96:
[----:B------:R-:W-:Y:S01]  /*1c00*/  IMAD.MOV.U32 R15, RZ, RZ, 0x10 ;  /* 0x00000010ff0f7424 */ /* 0x000fe200078e00ff */
[----:B------:R-:W-:Y:S01]  /*1c10*/  MOV R16, 0x1f ;  /* 0x0000001f00107802 */ /* 0x000fe20000000f00 */
[----:B------:R-:W-:-:S07]  /*1c20*/  IMAD.MOV.U32 R14, RZ, RZ, -0x1 ;  /* 0xffffffffff0e7424 */ /* 0x000fce00078e00ff */
[----:B0-----:R-:W-:Y:S05]  /*1c30*/  WARPSYNC.COLLECTIVE R14, `(.L_x_114) ;  /* 0x000000000e087348 */ /* 0x001fea0003c00000 */
[----:B------:R1:W2:Y:S02]  /*1c40*/  SHFL.DOWN P1, R12, R9, R15, R16 ;  /* 0x0800000f090c7389 */ /* 0x0002a40000020010 */
[----:B012---:R-:W-:Y:S05]  /*1c50*/  ENDCOLLECTIVE ;  /* 0x000000000000791b */ /* 0x007fea0003800000 */
.L_x_114:
[----:B------:R-:W-:Y:S01]  /*1c60*/  HFMA2 R15, -RZ, RZ, 0, 4.76837158203125e-07 ;  /* 0x00000008ff0f7431 */ /* 0x000fe200000001ff */
[----:B------:R-:W-:-:S04]  /*1c70*/  MOV R8, R12 ;  /* 0x0000000c00087202 */ /* 0x000fc80000000f00 */
[----:B------:R-:W-:-:S05]  /*1c80*/  FMNMX R8, R8, R9, !PT ;  /* 0x0000000908087209 */ /* 0x000fca0007800000 */
[----:B------:R-:W-:-:S07]  /*1c90*/  IMAD.MOV.U32 R9, RZ, RZ, R8 ;  /* 0x000000ffff097224 */ /* 0x000fce00078e0008 */
[----:B------:R-:W-:Y:S05]  /*1ca0*/  WARPSYNC.COLLECTIVE R14, `(.L_x_115) ;  /* 0x000000000e087348 */ /* 0x000fea0003c00000 */
[----:B------:R0:W1:Y:S02]  /*1cb0*/  SHFL.DOWN P1, R12, R9, R15, R16 ;  /* 0x0800000f090c7389 */ /* 0x0000640000020010 */
[----:B01----:R-:W-:Y:S05]  /*1cc0*/  ENDCOLLECTIVE ;  /* 0x000000000000791b */ /* 0x003fea0003800000 */
.L_x_115:
[----:B------:R-:W-:Y:S02]  /*1cd0*/  IMAD.MOV.U32 R15, RZ, RZ, 0x4 ;  /* 0x00000004ff0f7424 */ /* 0x000fe400078e00ff */
[----:B------:R-:W-:-:S05]  /*1ce0*/  IMAD.MOV.U32 R11, RZ, RZ, R12 ;  /* 0x000000ffff0b7224 */ /* 0x000fca00078e000c */
[----:B------:R-:W-:-:S04]  /*1cf0*/  FMNMX R11, R8, R11, !PT ;  /* 0x0000000b080b7209 */ /* 0x000fc80007800000 */
[----:B------:R-:W-:-:S07]  /*1d00*/  MOV R9, R11 ;  /* 0x0000000b00097202 */ /* 0x000fce0000000f00 */
[----:B------:R-:W-:Y:S05]  /*1d10*/  WARPSYNC.COLLECTIVE R14, `(.L_x_116) ;  /* 0x000000000e087348 */ /* 0x000fea0003c00000 */
[----:B------:R0:W1:Y:S02]  /*1d20*/  SHFL.DOWN P1, R12, R9, R15, R16 ;  /* 0x0800000f090c7389 */ /* 0x0000640000020010 */
[----:B01----:R-:W-:Y:S05]  /*1d30*/  ENDCOLLECTIVE ;  /* 0x000000000000791b */ /* 0x003fea0003800000 */
.L_x_116:
[----:B------:R-:W-:Y:S01]  /*1d40*/  HFMA2 R15, -RZ, RZ, 0, 1.1920928955078125e-07 ;  /* 0x00000002ff0f7431 */ /* 0x000fe200000001ff */
[----:B------:R-:W-:-:S04]  /*1d50*/  MOV R10, R12 ;  /* 0x0000000c000a7202 */ /* 0x000fc80000000f00 */
[----:B------:R-:W-:-:S05]  /*1d60*/  FMNMX R10, R11, R10, !PT ;  /* 0x0000000a0b0a7209 */ /* 0x000fca0007800000 */
[----:B------:R-:W-:-:S07]  /*1d70*/  IMAD.MOV.U32 R9, RZ, RZ, R10 ;  /* 0x000000ffff097224 */ /* 0x000fce00078e000a */
[----:B------:R-:W-:Y:S05]  /*1d80*/  WARPSYNC.COLLECTIVE R14, `(.L_x_117) ;  /* 0x000000000e087348 */ /* 0x000fea0003c00000 */
[----:B------:R0:W1:Y:S02]  /*1d90*/  SHFL.DOWN P1, R12, R9, R15, R16 ;  /* 0x0800000f090c7389 */ /* 0x0000640000020010 */
[----:B01----:R-:W-:Y:S05]  /*1da0*/  ENDCOLLECTIVE ;  /* 0x000000000000791b */ /* 0x003fea0003800000 */
.L_x_117:
[----:B------:R-:W-:Y:S02]  /*1db0*/  IMAD.MOV.U32 R15, RZ, RZ, 0x1 ;  /* 0x00000001ff0f7424 */ /* 0x000fe400078e00ff */
[----:B------:R-:W-:-:S05]  /*1dc0*/  IMAD.MOV.U32 R13, RZ, RZ, R12 ;  /* 0x000000ffff0d7224 */ /* 0x000fca00078e000c */
[----:B------:R-:W-:-:S04]  /*1dd0*/  FMNMX R13, R10, R13, !PT ;  /* 0x0000000d0a0d7209 */ /* 0x000fc80007800000 */
[----:B------:R-:W-:-:S07]  /*1de0*/  MOV R9, R13 ;  /* 0x0000000d00097202 */ /* 0x000fce0000000f00 */
[----:B------:R-:W-:Y:S05]  /*1df0*/  WARPSYNC.COLLECTIVE R14, `(.L_x_118) ;  /* 0x000000000e087348 */ /* 0x000fea0003c00000 */
[----:B------:R0:W1:Y:S02]  /*1e00*/  SHFL.DOWN P1, R12, R9, R15, R16 ;  /* 0x0800000f090c7389 */ /* 0x0000640000020010 */
[----:B01----:R-:W-:Y:S05]  /*1e10*/  ENDCOLLECTIVE ;  /* 0x000000000000791b */ /* 0x003fea0003800000 */
.L_x_118:
[----:B------:R-:W-:Y:S05]  /*1e20*/  BRA `(.L_x_119) ;  /* 0xffffffe800447947 */ /* 0x000fea000383ffff */
.L_x_107:
[----:B------:R-:W-:Y:S02]  /*1e30*/  HFMA2 R15, -RZ, RZ, 0, 9.5367431640625e-07 ;  /* 0x00000010ff0f7431 */ /* 0x000fe400000001ff */
[----:B------:R-:W-:Y:S01]  /*1e40*/  IMAD.MOV.U32 R16, RZ, RZ, 0x1f ;  /* 0x0000001fff107424 */ /* 0x000fe200078e00ff */
[----:B------:R-:W-:-:S07]  /*1e50*/  MOV R14, 0xffffffff ;  /* 0xffffffff000e7802 */ /* 0x000fce0000000f00 */
[----:B01----:R-:W-:Y:S05]  /*1e60*/  WARPSYNC.COLLECTIVE R14, `(.L_x_120) ;  /* 0x000000000e087348 */ /* 0x003fea0003c00000 */
[----:B------:R2:W3:Y:S02]  /*1e70*/  SHFL.DOWN P1, R12, R9, R15, R16 ;  /* 0x0800000f090c7389 */ /* 0x0004e40000020010 */
[----:B0123--:R-:W-:Y:S05]  /*1e80*/  ENDCOLLECTIVE ;  /* 0x000000000000791b */ /* 0x00ffea0003800000 */
.L_x_120:
[----:B------:R-:W-:Y:S01]  /*1e90*/  HFMA2 R15, -RZ, RZ, 0, 4.76837158203125e-07 ;  /* 0x00000008ff0f7431 */ /* 0x000fe200000001ff */
[----:B------:R-:W-:-:S05]  /*1ea0*/  MOV R0, R12 ;  /* 0x0000000c00007202 */ /* 0x000fca0000000f00 */
[----:B------:R-:W-:-:S04]  /*1eb0*/  FADD R0, R9, R0 ;  /* 0x0000000009007221 */ /* 0x000fc80000000000 */
[----:B------:R-:W-:-:S07]  /*1ec0*/  IMAD.MOV.U32 R9, RZ, RZ, R0 ;  /* 0x000000ffff097224 */ /* 0x000fce00078e0000 */
[----:B------:R-:W-:Y:S05]  /*1ed0*/  WARPSYNC.COLLECTIVE R14, `(.L_x_121) ;  /* 0x000000000e087348 */ /* 0x000fea0003c00000 */
[----:B------:R0:W1:Y:S02]  /*1ee0*/  SHFL.DOWN P1, R12, R9, R15, R16 ;  /* 0x0800000f090c7389 */ /* 0x0000640000020010 */
[----:B01----:R-:W-:Y:S05]  /*1ef0*/  ENDCOLLECTIVE ;  /* 0x000000000000791b */ /* 0x003fea0003800000 */
.L_x_121:
[----:B------:R-:W-:Y:S01]  /*1f00*/  HFMA2 R15, -RZ, RZ, 0, 2.384185791015625e-07 ;  /* 0x00000004ff0f7431 */ /* 0x000fe200000001ff */
[----:B------:R-:W-:-:S05]  /*1f10*/  MOV R11, R12 ;  /* 0x0000000c000b7202 */ /* 0x000fca0000000f00 */
[----:B------:R-:W-:-:S04]  /*1f20*/  FADD R11, R0, R11 ;  /* 0x0000000b000b7221 */ /* 0x000fc80000000000 */
[----:B------:R-:W-:-:S07]  /*1f30*/  IMAD.MOV.U32 R9, RZ, RZ, R11 ;  /* 0x000000ffff097224 */ /* 0x000fce00078e000b */
[----:B------:R-:W-:Y:S05]  /*1f40*/  WARPSYNC.COLLECTIVE R14, `(.L_x_122) ;  /* 0x000000000e087348 */ /* 0x000fea0003c00000 */
[----:B------:R0:W1:Y:S02]  /*1f50*/  SHFL.DOWN P1, R12, R9, R15, R16 ;  /* 0x0800000f090c7389 */ /* 0x0000640000020010 */
[----:B01----:R-:W-:Y:S05]  /*1f60*/  ENDCOLLECTIVE ;  /* 0x000000000000791b */ /* 0x003fea0003800000 */
.L_x_122:
[----:B------:R-:W-:Y:S01]  /*1f70*/  HFMA2 R15, -RZ, RZ, 0, 1.1920928955078125e-07 ;  /* 0x00000002ff0f7431 */ /* 0x000fe200000001ff */
[----:B------:R-:W-:-:S05]  /*1f80*/  MOV R10, R12 ;  /* 0x0000000c000a7202 */ /* 0x000fca0000000f00 */
[----:B------:R-:W-:-:S04]  /*1f90*/  FADD R10, R11, R10 ;  /* 0x0000000a0b0a7221 */ /* 0x000fc80000000000 */
[----:B------:R-:W-:-:S07]  /*1fa0*/  IMAD.MOV.U32 R9, RZ, RZ, R10 ;  /* 0x000000ffff097224 */ /* 0x000fce00078e000a */
[----:B------:R-:W-:Y:S05]  /*1fb0*/  WARPSYNC.COLLECTIVE R14, `(.L_x_123) ;  /* 0x000000000e087348 */ /* 0x000fea0003c00000 */
[----:B------:R0:W1:Y:S02]  /*1fc0*/  SHFL.DOWN P1, R12, R9, R15, R16 ;  /* 0x0800000f090c7389 */ /* 0x0000640000020010 */
[----:B01----:R-:W-:Y:S05]  /*1fd0*/  ENDCOLLECTIVE ;  /* 0x000000000000791b */ /* 0x003fea0003800000 */
.L_x_123:
[----:B------:R-:W-:Y:S01]  /*1fe0*/  HFMA2 R15, -RZ, RZ, 0, 5.9604644775390625e-08 ;  /* 0x00000001ff0f7431 */ /* 0x000fe200000001ff */
[----:B------:R-:W-:-:S05]  /*1ff0*/  MOV R13, R12 ;  /* 0x0000000c000d7202 */ /* 0x000fca0000000f00 */
[----:B------:R-:W-:-:S04]  /*2000*/  FADD R13, R10, R13 ;  /* 0x0000000d0a0d7221 */ /* 0x000fc80000000000 */
[----:B------:R-:W-:-:S07]  /*2010*/  IMAD.MOV.U32 R9, RZ, RZ, R13 ;  /* 0x000000ffff097224 */ /* 0x000fce00078e000d */
[----:B------:R-:W-:Y:S05]  /*2020*/  WARPSYNC.COLLECTIVE R14, `(.L_x_124) ;  /* 0x000000000e087348 */ /* 0x000fea0003c00000 */
[----:B------:R0:W1:Y:S02]  /*2030*/  SHFL.DOWN P1, R12, R9, R15, R16 ;  /* 0x0800000f090c7389 */ /* 0x0000640000020010 */
[----:B01----:R-:W-:Y:S05]  /*2040*/  ENDCOLLECTIVE ;  /* 0x000000000000791b */ /* 0x003fea0003800000 */
.L_x_124:
[----:B------:R-:W-:Y:S05]  /*2050*/  BRA `(.L_x_125) ;  /* 0xfffffff000407947 */ /* 0x000fea000383ffff */
        .weak           $__internal_3_$__cuda_sm20_rcp_rn_f32_slowpath
        .type           $__internal_3_$__cuda_sm20_rcp_rn_f32_slowpath,@function
        .size           $__internal_3_$__cuda_sm20_rcp_rn_f32_slowpath,(.L_x_133 - $__internal_3_$__cuda_sm20_rcp_rn_f32_slowpath)
$__internal_3_$__cuda_sm20_rcp_rn_f32_slowpath:
[----:B------:R-:W-:-:S04]  /*2060*/  SHF.L.U32 R9, R0, 0x1, RZ ;  /* 0x0000000100097819 */ /* 0x000fc800000006ff */
[----:B------:R-:W-:-:S04]  /*2070*/  SHF.R.U32.HI R9, RZ, 0x18, R9 ;  /* 0x00000018ff097819 */ /* 0x000fc80000011609 */
[----:B------:R-:W-:-:S13]  /*2080*/  ISETP.NE.U32.AND P0, PT, R9, RZ, PT ;  /* 0x000000ff0900720c */ /* 0x000fda0003f05070 */
[----:B------:R-:W-:Y:S05]  /*2090*/  @P0 BRA `(.L_x_126) ;  /* 0x00000000002c0947 */ /* 0x000fea0003800000 */
[----:B------:R-:W-:-:S05]  /*20a0*/  IMAD.SHL.U32 R9, R0, 0x2, RZ ;  /* 0x0000000200097824 */ /* 0x000fca00078e00ff */
[----:B------:R-:W-:-:S13]  /*20b0*/  ISETP.NE.AND P0, PT, R9, RZ, PT ;  /* 0x000000ff0900720c */ /* 0x000fda0003f05270 */
[----:B------:R0:W1:Y:S01]  /*20c0*/  @!P0 MUFU.RCP R9, R0 ;  /* 0x0000000000098308 */ /* 0x0000620000001000 */
[----:B------:R-:W-:Y:S05]  /*20d0*/  @!P0 BRA `(.L_x_127) ;  /* 0x0000000000a48947 */ /* 0x000fea0003800000 */
[----:B------:R-:W-:-:S04]  /*20e0*/  FFMA R11, R0, 1.84467440737095516160e+19, RZ ;  /* 0x5f800000000b7823 */ /* 0x000fc800000000ff */
[----:B0-----:R-:W1:Y:S02]  /*20f0*/  MUFU.RCP R0, R11 ;  /* 0x0000000b00007308 */ /* 0x001e640000001000 */
[----:B-1----:R-:W-:-:S04]  /*2100*/  FFMA R9, R11, R0, -1 ;  /* 0xbf8000000b097423 */ /* 0x002fc80000000000 */
[----:B------:R-:W-:-:S04]  /*2110*/  FADD.FTZ R9, -R9, -RZ ;  /* 0x800000ff09097221 */ /* 0x000fc80000010100 */
[----:B------:R-:W-:-:S04]  /*2120*/  FFMA R0, R0, R9, R0 ;  /* 0x0000000900007223 */ /* 0x000fc80000000000 */
[----:B------:R-:W-:Y:S01]  /*2130*/  FFMA R9, R0, 1.84467440737095516160e+19, RZ ;  /* 0x5f80000000097823 */ /* 0x000fe200000000ff */
[----:B------:R-:W-:Y:S06]  /*2140*/  BRA `(.L_x_127) ;  /* 0x0000000000887947 */ /* 0x000fec0003800000 */
.L_x_126:
[----:B------:R-:W-:-:S04]  /*2150*/  IADD3 R11, PT, PT, R9, -0xfd, RZ ;  /* 0xffffff03090b7810 */ /* 0x000fc80007ffe0ff */
[----:B------:R-:W-:-:S13]  /*2160*/  ISETP.GT.U32.AND P0, PT, R11, 0x1, PT ;  /* 0x000000010b00780c */ /* 0x000fda0003f04070 */
[----:B------:R-:W-:Y:S05]  /*2170*/  @P0 BRA `(.L_x_128) ;  /* 0x0000000000780947 */ /* 0x000fea0003800000 */
[----:B------:R-:W-:Y:S02]  /*2180*/  LOP3.LUT R12, R0, 0x7fffff, RZ, 0xc0, !PT ;  /* 0x007fffff000c7812 */ /* 0x000fe400078ec0ff */
[----:B------:R-:W-:Y:S02]  /*2190*/  MOV R16, 0x3 ;  /* 0x0000000300107802 */ /* 0x000fe40000000f00 */
[----:B------:R-:W-:Y:S02]  /*21a0*/  LOP3.LUT R12, R12, 0x3f800000, RZ, 0xfc, !PT ;  /* 0x3f8000000c0c7812 */ /* 0x000fe400078efcff */
[----:B------:R-:W-:Y:S02]  /*21b0*/  SHF.L.U32 R17, R16, R11, RZ ;  /* 0x0000000b10117219 */ /* 0x000fe400000006ff */
[----:B------:R-:W0:Y:S01]  /*21c0*/  MUFU.RCP R13, R12 ;  /* 0x0000000c000d7308 */ /* 0x000e220000001000 */
[----:B------:R-:W-:Y:S01]  /*21d0*/  IADD3 R9, PT, PT, R9, -0xfc, RZ ;  /* 0xffffff0409097810 */ /* 0x000fe20007ffe0ff */
        /* <DEDUP_REMOVED lines=20> */
[----:B------:R-:W-:-:S05]  /*2320*/  @!P0 VIADD R9, R9, 0x1 ;  /* 0x0000000109098836 */ /* 0x000fca0000000000 */
[----:B------:R-:W-:-:S04]  /*2330*/  @!P1 SHF.L.U32 R9, R9, 0x1, RZ ;  /* 0x0000000109099819 */ /* 0x000fc800000006ff */
[----:B------:R-:W-:Y:S01]  /*2340*/  LOP3.LUT R9, R9, 0x80000000, R0, 0xf8, !PT ;  /* 0x8000000009097812 */ /* 0x000fe200078ef800 */
[----:B------:R-:W-:Y:S06]  /*2350*/  BRA `(.L_x_127) ;  /* 0x0000000000047947 */ /* 0x000fec0003800000 */
.L_x_128:
[----:B------:R2:W3:Y:S02]  /*2360*/  MUFU.RCP R9, R0 ;  /* 0x0000000000097308 */ /* 0x0004e40000001000 */
.L_x_127:
[----:B------:R-:W-:-:S04]  /*2370*/  HFMA2 R11, -RZ, RZ, 0, 0 ;  /* 0x00000000ff0b7431 */ /* 0x000fc800000001ff */
[----:B0123--:R-:W-:Y:S05]  /*2380*/  RET.REL.NODEC R10 `(_Z20softmax_naive_kernelPKfPfii) ;  /* 0xffffffdc0a1c7950 */ /* 0x00ffea0003c3ffff */
.L_x_129:
        /* <DEDUP_REMOVED lines=15> */
.L_x_133:


//--------------------- .nv.shared._Z33softmax_online_split_pass2_kernelPKfPfS0_iii --------------------------
	.section	.nv.shared._Z33softmax_online_split_pass2_kernelPKfPfS0_iii,"aw",@nobits
	.sectionflags	@""
	.align	16
	.zero		1024


//--------------------- .nv.shared.reserved.0     --------------------------
	.section	.nv.shared.reserved.0,"aw",@nobits
	.weak		__nv_reservedSMEM_offset_0_alias
	.size		__nv_reservedSMEM_offset_0_alias, 0, 64
	.other		__nv_reservedSMEM_offset_0_alias,@"STO_CUDA_RESERVED_SHARED STV_DEFAULT"
__nv_reservedSMEM_offset_0_alias:
	.zero		0
	.zero		64


//--------------------- .nv.shared._Z33softmax_online_split_pass1_kernelPKfPfiii --------------------------
	.section	.nv.shared._Z33softmax_online_split_pass1_kernelPKfPfiii,"aw",@nobits
	.sectionflags	@""
	.align	16
	.zero		1024


//--------------------- .nv.shared._Z21softmax_online_kernelPKfPfii --------------------------
	.section	.nv.shared._Z21softmax_online_kernelPKfPfii,"aw",@nobits
	.sectionflags	@""
	.align	16
	.zero		1024


//--------------------- .nv.shared._Z33softmax_online_split_setup_kernelPfi --------------------------
	.section	.nv.shared._Z33softmax_online_split_setup_kernelPfi,"aw",@nobits
	.sectionflags	@""
	.align	16
	.zero		1024


//--------------------- .nv.shared._Z32softmax_naive_split_pass3_kernelPfS_iii --------------------------
	.section	.nv.shared._Z32softmax_naive_split_pass3_kernelPfS_iii,"aw",@nobits
	.sectionflags	@""
	.align	16
	.zero		1024


//--------------------- .nv.shared._Z32softmax_naive_split_pass2_kernelPKfPfS1_S1_iii --------------------------
	.section	.nv.shared._Z32softmax_naive_split_pass2_kernelPKfPfS1_S1_iii,"aw",@nobits
	.sectionflags	@""
	.align	16
	.zero		1024


//--------------------- .nv.shared._Z32softmax_naive_split_pass1_kernelPKfPfiii --------------------------
	.section	.nv.shared._Z32softmax_naive_split_pass1_kernelPKfPfiii,"aw",@nobits
	.sectionflags	@""
	.align	16
	.zero		1024


//--------------------- .nv.shared._Z32softmax_naive_split_setup_kernelPfi --------------------------
	.section	.nv.shared._Z32softmax_naive_split_setup_kernelPfi,"aw",@nobits
	.sectionflags	@""
	.align	16
	.zero		1024


//--------------------- .nv.shared._Z20softmax_naive_kernelPKfPfii --------------------------
	.section	.nv.shared._Z20softmax_naive_kernelPKfPfii,"aw",@nobits
	.sectionflags	@""
	.align	16
	.zero		1024


//--------------------- .nv.constant0._Z33softmax_online_split_pass2_kernelPKfPfS0_iii --------------------------
	.section	.nv.constant0._Z33softmax_online_split_pass2_kernelPKfPfS0_iii,"a",@progbits
	.sectionflags	@""
	.align	4
.nv.constant0._Z33softmax_online_split_pass2_kernelPKfPfS0_iii:
	.zero		932


//--------------------- .nv.constant0._Z33softmax_online_split_pass1_kernelPKfPfiii --------------------------
	.section	.nv.constant0._Z33softmax_online_split_pass1_kernelPKfPfiii,"a",@progbits
	.sectionflags	@""
	.align	4
.nv.constant0._Z33softmax_online_split_pass1_kernelPKfPfiii:
	.zero		924


//--------------------- .nv.constant0._Z21softmax_online_kernelPKfPfii --------------------------
	.section	.nv.constant0._Z21softmax_online_kernelPKfPfii,"a",@progbits
	.sectionflags	@""
	.align	4
.nv.constant0._Z21softmax_online_kernelPKfPfii:
	.zero		920


//--------------------- .nv.constant0._Z33softmax_online_split_setup_kernelPfi --------------------------
	.section	.nv.constant0._Z33softmax_online_split_setup_kernelPfi,"a",@progbits
	.sectionflags	@""
	.align	4
.nv.constant0._Z33softmax_online_split_setup_kernelPfi:
	.zero		908


//--------------------- .nv.constant0._Z32softmax_naive_split_pass3_kernelPfS_iii --------------------------
	.section	.nv.constant0._Z32softmax_naive_split_pass3_kernelPfS_iii,"a",@progbits
	.sectionflags	@""
	.align	4
.nv.constant0._Z32softmax_naive_split_pass3_kernelPfS_iii:
	.zero		924


//--------------------- .nv.constant0._Z32softmax_naive_split_pass2_kernelPKfPfS1_S1_iii --------------------------
	.section	.nv.constant0._Z32softmax_naive_split_pass2_kernelPKfPfS1_S1_iii,"a",@progbits
	.sectionflags	@""
	.align	4
.nv.constant0._Z32softmax_naive_split_pass2_kernelPKfPfS1_S1_iii:
	.zero		940


//--------------------- .nv.constant0._Z32softmax_naive_split_pass1_kernelPKfPfiii --------------------------
	.section	.nv.constant0._Z32softmax_naive_split_pass1_kernelPKfPfiii,"a",@progbits
	.sectionflags	@""
	.align	4
.nv.constant0._Z32softmax_naive_split_pass1_kernelPKfPfiii:
	.zero		924


//--------------------- .nv.constant0._Z32softmax_naive_split_setup_kernelPfi --------------------------
	.section	.nv.constant0._Z32softmax_naive_split_setup_kernelPfi,"a",@progbits
	.sectionflags	@""
	.align	4
.nv.constant0._Z32softmax_naive_split_setup_kernelPfi:
	.zero		908


//--------------------- .nv.constant0._Z20softmax_naive_kernelPKfPfii --------------------------
	.section	.nv.constant0._Z20softmax_naive_kernelPKfPfii,"a",@progbits
	.sectionflags	@""
	.align	4
.nv.constant0._Z20softmax_naive_kernelPKfPfii:
	.zero		920


//--------------------- SYMBOLS --------------------------

	.type		.nv.reservedSmem.offset0,@object
	.size		.nv.reservedSmem.offset0,0x4
	.type		.nv.reservedSmem.cap,@object
	.size		.nv.reservedSmem.cap,0x4
